	.target	sm_100a

	.elftype	@"ET_EXEC"


//--------------------- .note.nv.tkinfo           --------------------------
	.section	.note.nv.tkinfo,"",@"SHT_NOTE"
	.sectionflags	@"SHF_NOTE_NV_TKINFO"
	.tkinfo
        /*0018*/ 	.word	0x00000002
        /*0030*/ 	.string	""
        /*0030*/ 	.string	"ptxas"
        /*0030*/ 	.string	"Cuda compilation tools, release 13.0, V13.0.88"
        /*0030*/ 	.string	"Build cuda_13.0.r13.0/compiler.36424714_0"
        /*0030*/ 	.string	"-arch sm_100a -m 64 "



//--------------------- .note.nv.cuinfo           --------------------------
	.section	.note.nv.cuinfo,"",@"SHT_NOTE"
	.sectionflags	@"SHF_NOTE_NV_CUINFO"
        /*0018*/ 	.short	0x0002
        /*001a*/ 	.short	0x0064
        /*001c*/ 	.short	0x0082
	.zero		2


//--------------------- .nv.info                  --------------------------
	.section	.nv.info,"",@"SHT_CUDA_INFO"
	.align	4


	//----- nvinfo : EIATTR_REGCOUNT
	.align		4
        /*0000*/ 	.byte	0x04, 0x2f
        /*0002*/ 	.short	(.L_19 - .L_18)
	.align		4
.L_18:
        /*0004*/ 	.word	index@(_ZN7cutlass13device_kernelINS_4gemm6kernel13GemmUniversalIN4cute5tupleIJiiiiEEENS1_10collective13CollectiveMmaINS1_35MainloopSm100TmaUmmaWarpSpecializedILi5ELi2ELi4ENS5_IJNS4_1CILi2EEENSA_ILi1EEESC_EEEEENS5_IJNSA_ILi64EEESF_SF_EEENS_10tfloat32_tENS5_IJlSC_lEEESH_SI_NS4_8TiledMMAINS4_8MMA_AtomIJNS4_17SM100_MMA_TF32_SSISH_SH_fLi64ELi64ELNS4_4UMMA5MajorE0ELSN_0ELNSM_7ScaleInE0ELSO_0EEEEEENS4_6LayoutINS5_IJSC_SC_SC_EEENS5_IJNSA_ILi0EEEST_ST_EEEEENS5_IJNS4_10UnderscoreESW_SW_EEEEENS4_13SM90_TMA_LOADENS4_14ComposedLayoutINS4_7SwizzleILi3ELi4ELi3EEENS4_18smem_ptr_flag_bitsILi32EEENSR_INS5_IJNSA_ILi8EEENSA_ILi32EEEEEENS5_IJS16_SC_EEEEEEEvNS4_8identityENS4_23SM90_TMA_LOAD_MULTICASTES1A_vS1B_EENS_8epilogue10collective18CollectiveEpilogueINS1E_23Sm100TmaWarpSpecializedILi3ELi2ELi16ELb1ELb0EEEJSG_NS5_IJNSR_ISF_SC_EENSR_IS16_SC_EEEEESH_SI_SH_SI_NS1E_6fusion15FusionCallbacksIS1I_NS1M_17LinearCombinationISH_fSH_fLNS_15FloatRoundStyleE2EEESG_S1L_JEEENS4_5SM1004TMEM4LOAD26SM100_TMEM_LOAD_16dp128b8xESZ_S1A_NS4_17SM75_U32x4_LDSM_NENS4_14SM90_TMA_STOREES1A_NS4_17SM90_U32x4_STSM_NENS4_39AutoVectorizingCopyWithAssumedAlignmentILi128EEEEEEvvEEEEvNT_6ParamsE)
        /*0008*/ 	.word	0x00000050


	//----- nvinfo : EIATTR_FRAME_SIZE
	.align		4
.L_19:
        /*000c*/ 	.byte	0x04, 0x11
        /*000e*/ 	.short	(.L_21 - .L_20)
	.align		4
.L_20:
        /*0010*/ 	.word	index@($__internal_2_$__cuda_sm10x_tcgen05_guardrail_trap_unallocated_columns_being_dealloced)
        /*0014*/ 	.word	0x00000000


	//----- nvinfo : EIATTR_FRAME_SIZE
	.align		4
.L_21:
        /*0018*/ 	.byte	0x04, 0x11
        /*001a*/ 	.short	(.L_23 - .L_22)
	.align		4
.L_22:
        /*001c*/ 	.word	index@($__internal_1_$__cuda_sm10x_tcgen05_guardrail_trap_phase_invalid_during_alloc)
        /*0020*/ 	.word	0x00000000


	//----- nvinfo : EIATTR_FRAME_SIZE
	.align		4
.L_23:
        /*0024*/ 	.byte	0x04, 0x11
        /*0026*/ 	.short	(.L_25 - .L_24)
	.align		4
.L_24:
        /*0028*/ 	.word	index@($__internal_0_$__cuda_sm10x_tcgen05_guardrail_trap_col_being_dealloced_not_returned_by_alloc)
        /*002c*/ 	.word	0x00000000


	//----- nvinfo : EIATTR_FRAME_SIZE
	.align		4
.L_25:
        /*0030*/ 	.byte	0x04, 0x11
        /*0032*/ 	.short	(.L_27 - .L_26)
	.align		4
.L_26:
        /*0034*/ 	.word	index@(_ZN7cutlass13device_kernelINS_4gemm6kernel13GemmUniversalIN4cute5tupleIJiiiiEEENS1_10collective13CollectiveMmaINS1_35MainloopSm100TmaUmmaWarpSpecializedILi5ELi2ELi4ENS5_IJNS4_1CILi2EEENSA_ILi1EEESC_EEEEENS5_IJNSA_ILi64EEESF_SF_EEENS_10tfloat32_tENS5_IJlSC_lEEESH_SI_NS4_8TiledMMAINS4_8MMA_AtomIJNS4_17SM100_MMA_TF32_SSISH_SH_fLi64ELi64ELNS4_4UMMA5MajorE0ELSN_0ELNSM_7ScaleInE0ELSO_0EEEEEENS4_6LayoutINS5_IJSC_SC_SC_EEENS5_IJNSA_ILi0EEEST_ST_EEEEENS5_IJNS4_10UnderscoreESW_SW_EEEEENS4_13SM90_TMA_LOADENS4_14ComposedLayoutINS4_7SwizzleILi3ELi4ELi3EEENS4_18smem_ptr_flag_bitsILi32EEENSR_INS5_IJNSA_ILi8EEENSA_ILi32EEEEEENS5_IJS16_SC_EEEEEEEvNS4_8identityENS4_23SM90_TMA_LOAD_MULTICASTES1A_vS1B_EENS_8epilogue10collective18CollectiveEpilogueINS1E_23Sm100TmaWarpSpecializedILi3ELi2ELi16ELb1ELb0EEEJSG_NS5_IJNSR_ISF_SC_EENSR_IS16_SC_EEEEESH_SI_SH_SI_NS1E_6fusion15FusionCallbacksIS1I_NS1M_17LinearCombinationISH_fSH_fLNS_15FloatRoundStyleE2EEESG_S1L_JEEENS4_5SM1004TMEM4LOAD26SM100_TMEM_LOAD_16dp128b8xESZ_S1A_NS4_17SM75_U32x4_LDSM_NENS4_14SM90_TMA_STOREES1A_NS4_17SM90_U32x4_STSM_NENS4_39AutoVectorizingCopyWithAssumedAlignmentILi128EEEEEEvvEEEEvNT_6ParamsE)
        /*0038*/ 	.word	0x00000000


	//----- nvinfo : EIATTR_MIN_STACK_SIZE
	.align		4
.L_27:
        /*003c*/ 	.byte	0x04, 0x12
        /*003e*/ 	.short	(.L_29 - .L_28)
	.align		4
.L_28:
        /*0040*/ 	.word	index@(_ZN7cutlass13device_kernelINS_4gemm6kernel13GemmUniversalIN4cute5tupleIJiiiiEEENS1_10collective13CollectiveMmaINS1_35MainloopSm100TmaUmmaWarpSpecializedILi5ELi2ELi4ENS5_IJNS4_1CILi2EEENSA_ILi1EEESC_EEEEENS5_IJNSA_ILi64EEESF_SF_EEENS_10tfloat32_tENS5_IJlSC_lEEESH_SI_NS4_8TiledMMAINS4_8MMA_AtomIJNS4_17SM100_MMA_TF32_SSISH_SH_fLi64ELi64ELNS4_4UMMA5MajorE0ELSN_0ELNSM_7ScaleInE0ELSO_0EEEEEENS4_6LayoutINS5_IJSC_SC_SC_EEENS5_IJNSA_ILi0EEEST_ST_EEEEENS5_IJNS4_10UnderscoreESW_SW_EEEEENS4_13SM90_TMA_LOADENS4_14ComposedLayoutINS4_7SwizzleILi3ELi4ELi3EEENS4_18smem_ptr_flag_bitsILi32EEENSR_INS5_IJNSA_ILi8EEENSA_ILi32EEEEEENS5_IJS16_SC_EEEEEEEvNS4_8identityENS4_23SM90_TMA_LOAD_MULTICASTES1A_vS1B_EENS_8epilogue10collective18CollectiveEpilogueINS1E_23Sm100TmaWarpSpecializedILi3ELi2ELi16ELb1ELb0EEEJSG_NS5_IJNSR_ISF_SC_EENSR_IS16_SC_EEEEESH_SI_SH_SI_NS1E_6fusion15FusionCallbacksIS1I_NS1M_17LinearCombinationISH_fSH_fLNS_15FloatRoundStyleE2EEESG_S1L_JEEENS4_5SM1004TMEM4LOAD26SM100_TMEM_LOAD_16dp128b8xESZ_S1A_NS4_17SM75_U32x4_LDSM_NENS4_14SM90_TMA_STOREES1A_NS4_17SM90_U32x4_STSM_NENS4_39AutoVectorizingCopyWithAssumedAlignmentILi128EEEEEEvvEEEEvNT_6ParamsE)
        /*0044*/ 	.word	0x00000000
.L_29:


//--------------------- .nv.compat                --------------------------
	.section	.nv.compat,"",@"SHT_CUDA_COMPAT_INFO"
	.align	4
        /*0000*/ 	.byte	0x02, 0x09, 0x01, 0x00, 0x02, 0x02, 0x02, 0x00, 0x02, 0x05, 0x05, 0x00, 0x03, 0x07, 0x01, 0x01
        /*0010*/ 	.byte	0x02, 0x03, 0x01, 0x00, 0x02, 0x06, 0x01, 0x00, 0x04, 0x0b, 0x08, 0x00, 0x09, 0x00, 0x00, 0x00
        /*0020*/ 	.byte	0x00, 0x00, 0x00, 0x00


//--------------------- .nv.info._ZN7cutlass13device_kernelINS_4gemm6kernel13GemmUniversalIN4cute5tupleIJiiiiEEENS1_10collective13CollectiveMmaINS1_35MainloopSm100TmaUmmaWarpSpecializedILi5ELi2ELi4ENS5_IJNS4_1CILi2EEENSA_ILi1EEESC_EEEEENS5_IJNSA_ILi64EEESF_SF_EEENS_10tfloat32_tENS5_IJlSC_lEEESH_SI_NS4_8TiledMMAINS4_8MMA_AtomIJNS4_17SM100_MMA_TF32_SSISH_SH_fLi64ELi64ELNS4_4UMMA5MajorE0ELSN_0ELNSM_7ScaleInE0ELSO_0EEEEEENS4_6LayoutINS5_IJSC_SC_SC_EEENS5_IJNSA_ILi0EEEST_ST_EEEEENS5_IJNS4_10UnderscoreESW_SW_EEEEENS4_13SM90_TMA_LOADENS4_14ComposedLayoutINS4_7SwizzleILi3ELi4ELi3EEENS4_18smem_ptr_flag_bitsILi32EEENSR_INS5_IJNSA_ILi8EEENSA_ILi32EEEEEENS5_IJS16_SC_EEEEEEEvNS4_8identityENS4_23SM90_TMA_LOAD_MULTICASTES1A_vS1B_EENS_8epilogue10collective18CollectiveEpilogueINS1E_23Sm100TmaWarpSpecializedILi3ELi2ELi16ELb1ELb0EEEJSG_NS5_IJNSR_ISF_SC_EENSR_IS16_SC_EEEEESH_SI_SH_SI_NS1E_6fusion15FusionCallbacksIS1I_NS1M_17LinearCombinationISH_fSH_fLNS_15FloatRoundStyleE2EEESG_S1L_JEEENS4_5SM1004TMEM4LOAD26SM100_TMEM_LOAD_16dp128b8xESZ_S1A_NS4_17SM75_U32x4_LDSM_NENS4_14SM90_TMA_STOREES1A_NS4_17SM90_U32x4_STSM_NENS4_39AutoVectorizingCopyWithAssumedAlignmentILi128EEEEEEvvEEEEvNT_6ParamsE --------------------------
	.section	.nv.info._ZN7cutlass13device_kernelINS_4gemm6kernel13GemmUniversalIN4cute5tupleIJiiiiEEENS1_10collective13CollectiveMmaINS1_35MainloopSm100TmaUmmaWarpSpecializedILi5ELi2ELi4ENS5_IJNS4_1CILi2EEENSA_ILi1EEESC_EEEEENS5_IJNSA_ILi64EEESF_SF_EEENS_10tfloat32_tENS5_IJlSC_lEEESH_SI_NS4_8TiledMMAINS4_8MMA_AtomIJNS4_17SM100_MMA_TF32_SSISH_SH_fLi64ELi64ELNS4_4UMMA5MajorE0ELSN_0ELNSM_7ScaleInE0ELSO_0EEEEEENS4_6LayoutINS5_IJSC_SC_SC_EEENS5_IJNSA_ILi0EEEST_ST_EEEEENS5_IJNS4_10UnderscoreESW_SW_EEEEENS4_13SM90_TMA_LOADENS4_14ComposedLayoutINS4_7SwizzleILi3ELi4ELi3EEENS4_18smem_ptr_flag_bitsILi32EEENSR_INS5_IJNSA_ILi8EEENSA_ILi32EEEEEENS5_IJS16_SC_EEEEEEEvNS4_8identityENS4_23SM90_TMA_LOAD_MULTICASTES1A_vS1B_EENS_8epilogue10collective18CollectiveEpilogueINS1E_23Sm100TmaWarpSpecializedILi3ELi2ELi16ELb1ELb0EEEJSG_NS5_IJNSR_ISF_SC_EENSR_IS16_SC_EEEEESH_SI_SH_SI_NS1E_6fusion15FusionCallbacksIS1I_NS1M_17LinearCombinationISH_fSH_fLNS_15FloatRoundStyleE2EEESG_S1L_JEEENS4_5SM1004TMEM4LOAD26SM100_TMEM_LOAD_16dp128b8xESZ_S1A_NS4_17SM75_U32x4_LDSM_NENS4_14SM90_TMA_STOREES1A_NS4_17SM90_U32x4_STSM_NENS4_39AutoVectorizingCopyWithAssumedAlignmentILi128EEEEEEvvEEEEvNT_6ParamsE,"",@"SHT_CUDA_INFO"
	.sectionflags	@""
	.align	4


	//----- nvinfo : EIATTR_CUDA_API_VERSION
	.align		4
        /*0000*/ 	.byte	0x04, 0x37
        /*0002*/ 	.short	(.L_31 - .L_30)
.L_30:
        /*0004*/ 	.word	0x00000082


	//----- nvinfo : EIATTR_KPARAM_INFO
	.align		4
.L_31:
        /*0008*/ 	.byte	0x04, 0x17
        /*000a*/ 	.short	(.L_33 - .L_32)
.L_32:
        /*000c*/ 	.word	0x00000000
        /*0010*/ 	.short	0x0000
        /*0012*/ 	.short	0x0000
        /*0014*/ 	.byte	0x00, 0xf0, 0x01, 0x20


	//----- nvinfo : EIATTR_AT_ENTRY_FRAGMENTS
	.align		4
.L_33:
        /*0018*/ 	.byte	0x04, 0x4f
        /*001a*/ 	.short	(.L_35 - .L_34)


	//   ....[0]....
.L_34:
        /*001c*/ 	.word	0x00000006


	//----- nvinfo : EIATTR_RESERVED_SMEM_USED
	.align		4
.L_35:
        /*0020*/ 	.byte	0x01, 0x41
	.zero		2


	//----- nvinfo : EIATTR_SPARSE_MMA_MASK
	.align		4
        /*0024*/ 	.byte	0x03, 0x50
        /*0026*/ 	.short	0x0000


	//----- nvinfo : EIATTR_TCGEN05_1CTA_USED
	.align		4
        /*0028*/ 	.byte	0x01, 0x51
	.zero		2


	//----- nvinfo : EIATTR_MAXREG_COUNT
	.align		4
        /*002c*/ 	.byte	0x03, 0x1b
        /*002e*/ 	.short	0x00ff


	//----- nvinfo : EIATTR_NUM_BARRIERS
	.align		4
        /*0030*/ 	.byte	0x02, 0x4c
        /*0032*/ 	.byte	0x07
	.zero		1


	//----- nvinfo : EIATTR_EXTERNS
	.align		4
        /*0034*/ 	.byte	0x04, 0x0f
        /*0036*/ 	.short	(.L_37 - .L_36)


	//   ....[0]....
	.align		4
.L_36:
        /*0038*/ 	.word	index@(__assertfail)


	//----- nvinfo : EIATTR_MERCURY_ISA_VERSION
	.align		4
.L_37:
        /*003c*/ 	.byte	0x03, 0x5f
        /*003e*/ 	.short	0x0101


	//----- nvinfo : EIATTR_INT_WARP_WIDE_INSTR_OFFSETS
	.align		4
        /*0040*/ 	.byte	0x04, 0x31
        /*0042*/ 	.short	(.L_39 - .L_38)


	//   ....[0]....
.L_38:
        /*0044*/ 	.word	0x00004090


	//   ....[1]....
        /*0048*/ 	.word	0x000040c0


	//   ....[2]....
        /*004c*/ 	.word	0x000040e0


	//   ....[3]....
        /*0050*/ 	.word	0x00004c60


	//   ....[4]....
        /*0054*/ 	.word	0x00004d80


	//   ....[5]....
        /*0058*/ 	.word	0x00004ed0


	//   ....[6]....
        /*005c*/ 	.word	0x00004ff0


	//----- nvinfo : EIATTR_COOP_GROUP_MASK_REGIDS
	.align		4
.L_39:
        /*0060*/ 	.byte	0x04, 0x29
        /*0062*/ 	.short	(.L_41 - .L_40)


	//   ....[0]....
.L_40:
        /*0064*/ 	.word	0xffffffff


	//   ....[1]....
        /*0068*/ 	.word	0xffffffff


	//   ....[2]....
        /*006c*/ 	.word	0xffffffff


	//   ....[3]....
        /*0070*/ 	.word	0xffffffff


	//   ....[4]....
        /*0074*/ 	.word	0xffffffff


	//   ....[5]....
        /*0078*/ 	.word	0xffffffff


	//   ....[6]....
        /*007c*/ 	.word	0xffffffff


	//   ....[7]....
        /*0080*/ 	.word	0xffffffff


	//   ....[8]....
        /*0084*/ 	.word	0xffffffff


	//   ....[9]....
        /*0088*/ 	.word	0xffffffff


	//   ....[10]....
        /*008c*/ 	.word	0xffffffff


	//   ....[11]....
        /*0090*/ 	.word	0xffffffff


	//   ....[12]....
        /*0094*/ 	.word	0xffffffff


	//   ....[13]....
        /*0098*/ 	.word	0xffffffff


	//----- nvinfo : EIATTR_COOP_GROUP_INSTR_OFFSETS
	.align		4
.L_41:
        /*009c*/ 	.byte	0x04, 0x28
        /*009e*/ 	.short	(.L_43 - .L_42)


	//   ....[0]....
.L_42:
        /*00a0*/ 	.word	0x00000080


	//   ....[1]....
        /*00a4*/ 	.word	0x000004f0


	//   ....[2]....
        /*00a8*/ 	.word	0x000006b0


	//   ....[3]....
        /*00ac*/ 	.word	0x00000830


	//   ....[4]....
        /*00b0*/ 	.word	0x00000930


	//   ....[5]....
        /*00b4*/ 	.word	0x00000aa0


	//   ....[6]....
        /*00b8*/ 	.word	0x00000c40


	//   ....[7]....
        /*00bc*/ 	.word	0x00000df0


	//   ....[8]....
        /*00c0*/ 	.word	0x00002170


	//   ....[9]....
        /*00c4*/ 	.word	0x000030c0


	//   ....[10]....
        /*00c8*/ 	.word	0x000032d0


	//   ....[11]....
        /*00cc*/ 	.word	0x00003300


	//   ....[12]....
        /*00d0*/ 	.word	0x00003f70


	//   ....[13]....
        /*00d4*/ 	.word	0x000041a0


	//----- nvinfo : EIATTR_VRC_CTA_INIT_COUNT
	.align		4
.L_43:
        /*00d8*/ 	.byte	0x02, 0x4a
        /*00da*/ 	.byte	0x80
	.zero		1


	//----- nvinfo : EIATTR_SYSCALL_OFFSETS
	.align		4
        /*00dc*/ 	.byte	0x04, 0x46
        /*00de*/ 	.short	(.L_45 - .L_44)


	//   ....[0]....
.L_44:
        /*00e0*/ 	.word	0x00005d20


	//   ....[1]....
        /*00e4*/ 	.word	0x00005e10


	//   ....[2]....
        /*00e8*/ 	.word	0x00006730


	//   ....[3]....
        /*00ec*/ 	.word	0x00007190


	//----- nvinfo : EIATTR_MBARRIER_INSTR_OFFSETS
	.align		4
.L_45:
        /*00f0*/ 	.byte	0x04, 0x39
        /*00f2*/ 	.short	(.L_47 - .L_46)


	//   ....[0]....
.L_46:
        /*00f4*/ 	.word	0x00000600
        /*00f8*/ 	.word	0x000000ff
        /*00fc*/ 	.word	0x00000000
        /*0100*/ 	.short	0x0100
        /*0102*/ 	.byte	0x04
	.zero		1


	//   ....[1]....
        /*0104*/ 	.word	0x00000610
        /*0108*/ 	.word	0x000000ff
        /*010c*/ 	.word	0x00000028
        /*0110*/ 	.short	0x0100
        /*0112*/ 	.byte	0x04
	.zero		1


	//   ....[2]....
        /*0114*/ 	.word	0x00000620
        /*0118*/ 	.word	0x000000ff
        /*011c*/ 	.word	0x00000008
        /*0120*/ 	.short	0x0100
        /*0122*/ 	.byte	0x04
	.zero		1


	//   ....[3]....
        /*0124*/ 	.word	0x00000630
        /*0128*/ 	.word	0x000000ff
        /*012c*/ 	.word	0x00000030
        /*0130*/ 	.short	0x0100
        /*0132*/ 	.byte	0x04
	.zero		1


	//   ....[4]....
        /*0134*/ 	.word	0x00000640
        /*0138*/ 	.word	0x000000ff
        /*013c*/ 	.word	0x00000010
        /*0140*/ 	.short	0x0100
        /*0142*/ 	.byte	0x04
	.zero		1


	//   ....[5]....
        /*0144*/ 	.word	0x00000650
        /*0148*/ 	.word	0x000000ff
        /*014c*/ 	.word	0x00000038
        /*0150*/ 	.short	0x0100
        /*0152*/ 	.byte	0x04
	.zero		1


	//   ....[6]....
        /*0154*/ 	.word	0x00000660
        /*0158*/ 	.word	0x000000ff
        /*015c*/ 	.word	0x00000018
        /*0160*/ 	.short	0x0100
        /*0162*/ 	.byte	0x04
	.zero		1


	//   ....[7]....
        /*0164*/ 	.word	0x00000670
        /*0168*/ 	.word	0x000000ff
        /*016c*/ 	.word	0x00000040
        /*0170*/ 	.short	0x0100
        /*0172*/ 	.byte	0x04
	.zero		1


	//   ....[8]....
        /*0174*/ 	.word	0x00000680
        /*0178*/ 	.word	0x000000ff
        /*017c*/ 	.word	0x00000020
        /*0180*/ 	.short	0x0100
        /*0182*/ 	.byte	0x04
	.zero		1


	//   ....[9]....
        /*0184*/ 	.word	0x00000690
        /*0188*/ 	.word	0x000000ff
        /*018c*/ 	.word	0x00000048
        /*0190*/ 	.short	0x0100
        /*0192*/ 	.byte	0x04
	.zero		1


	//   ....[10]....
        /*0194*/ 	.word	0x000007c0
        /*0198*/ 	.word	0x000000ff
        /*019c*/ 	.word	0x00000050
        /*01a0*/ 	.short	0x0100
        /*01a2*/ 	.byte	0x04
	.zero		1


	//   ....[11]....
        /*01a4*/ 	.word	0x000007d0
        /*01a8*/ 	.word	0x000000ff
        /*01ac*/ 	.word	0x00000068
        /*01b0*/ 	.short	0x0100
        /*01b2*/ 	.byte	0x04
	.zero		1


	//   ....[12]....
        /*01b4*/ 	.word	0x000007e0
        /*01b8*/ 	.word	0x000000ff
        /*01bc*/ 	.word	0x00000058
        /*01c0*/ 	.short	0x0100
        /*01c2*/ 	.byte	0x04
	.zero		1


	//   ....[13]....
        /*01c4*/ 	.word	0x000007f0
        /*01c8*/ 	.word	0x000000ff
        /*01cc*/ 	.word	0x00000070
        /*01d0*/ 	.short	0x0100
        /*01d2*/ 	.byte	0x04
	.zero		1


	//   ....[14]....
        /*01d4*/ 	.word	0x00000800
        /*01d8*/ 	.word	0x000000ff
        /*01dc*/ 	.word	0x00000060
        /*01e0*/ 	.short	0x0100
        /*01e2*/ 	.byte	0x04
	.zero		1


	//   ....[15]....
        /*01e4*/ 	.word	0x00000810
        /*01e8*/ 	.word	0x000000ff
        /*01ec*/ 	.word	0x00000078
        /*01f0*/ 	.short	0x0100
        /*01f2*/ 	.byte	0x04
	.zero		1


	//   ....[16]....
        /*01f4*/ 	.word	0x00000900
        /*01f8*/ 	.word	0x000000ff
        /*01fc*/ 	.word	0x00000080
        /*0200*/ 	.short	0x0100
        /*0202*/ 	.byte	0x06
	.zero		1


	//   ....[17]....
        /*0204*/ 	.word	0x00000910
        /*0208*/ 	.word	0x000000ff
        /*020c*/ 	.word	0x00000088
        /*0210*/ 	.short	0x0100
        /*0212*/ 	.byte	0x06
	.zero		1


	//   ....[18]....
        /*0214*/ 	.word	0x00000a50
        /*0218*/ 	.word	0x000000ff
        /*021c*/ 	.word	0x00000090
        /*0220*/ 	.short	0x0100
        /*0222*/ 	.byte	0x06
	.zero		1


	//   ....[19]....
        /*0224*/ 	.word	0x00000a60
        /*0228*/ 	.word	0x000000ff
        /*022c*/ 	.word	0x000000a0
        /*0230*/ 	.short	0x0100
        /*0232*/ 	.byte	0x06
	.zero		1


	//   ....[20]....
        /*0234*/ 	.word	0x00000a70
        /*0238*/ 	.word	0x000000ff
        /*023c*/ 	.word	0x00000098
        /*0240*/ 	.short	0x0100
        /*0242*/ 	.byte	0x06
	.zero		1


	//   ....[21]....
        /*0244*/ 	.word	0x00000a80
        /*0248*/ 	.word	0x000000ff
        /*024c*/ 	.word	0x000000a8
        /*0250*/ 	.short	0x0100
        /*0252*/ 	.byte	0x06
	.zero		1


	//   ....[22]....
        /*0254*/ 	.word	0x00000bb0
        /*0258*/ 	.word	0x000000ff
        /*025c*/ 	.word	0x000000b0
        /*0260*/ 	.short	0x0100
        /*0262*/ 	.byte	0x04
	.zero		1


	//   ....[23]....
        /*0264*/ 	.word	0x00000bc0
        /*0268*/ 	.word	0x000000ff
        /*026c*/ 	.word	0x000000d0
        /*0270*/ 	.short	0x0100
        /*0272*/ 	.byte	0x04
	.zero		1


	//   ....[24]....
        /*0274*/ 	.word	0x00000bd0
        /*0278*/ 	.word	0x000000ff
        /*027c*/ 	.word	0x000000b8
        /*0280*/ 	.short	0x0100
        /*0282*/ 	.byte	0x04
	.zero		1


	//   ....[25]....
        /*0284*/ 	.word	0x00000be0
        /*0288*/ 	.word	0x000000ff
        /*028c*/ 	.word	0x000000d8
        /*0290*/ 	.short	0x0100
        /*0292*/ 	.byte	0x04
	.zero		1


	//   ....[26]....
        /*0294*/ 	.word	0x00000bf0
        /*0298*/ 	.word	0x000000ff
        /*029c*/ 	.word	0x000000c0
        /*02a0*/ 	.short	0x0100
        /*02a2*/ 	.byte	0x04
	.zero		1


	//   ....[27]....
        /*02a4*/ 	.word	0x00000c00
        /*02a8*/ 	.word	0x000000ff
        /*02ac*/ 	.word	0x000000e0
        /*02b0*/ 	.short	0x0100
        /*02b2*/ 	.byte	0x04
	.zero		1


	//   ....[28]....
        /*02b4*/ 	.word	0x00000c10
        /*02b8*/ 	.word	0x000000ff
        /*02bc*/ 	.word	0x000000c8
        /*02c0*/ 	.short	0x0100
        /*02c2*/ 	.byte	0x04
	.zero		1


	//   ....[29]....
        /*02c4*/ 	.word	0x00000c20
        /*02c8*/ 	.word	0x000000ff
        /*02cc*/ 	.word	0x000000e8
        /*02d0*/ 	.short	0x0100
        /*02d2*/ 	.byte	0x04
	.zero		1


	//   ....[30]....
        /*02d4*/ 	.word	0x00000d10
        /*02d8*/ 	.word	0x000000ff
        /*02dc*/ 	.word	0x000000f0
        /*02e0*/ 	.short	0x0100
        /*02e2*/ 	.byte	0x04
	.zero		1


	//   ....[31]....
        /*02e4*/ 	.word	0x00000d20
        /*02e8*/ 	.word	0x000000ff
        /*02ec*/ 	.word	0x00000100
        /*02f0*/ 	.short	0x0100
        /*02f2*/ 	.byte	0x04
	.zero		1


	//   ....[32]....
        /*02f4*/ 	.word	0x00000d30
        /*02f8*/ 	.word	0x000000ff
        /*02fc*/ 	.word	0x000000f8
        /*0300*/ 	.short	0x0100
        /*0302*/ 	.byte	0x04
	.zero		1


	//   ....[33]....
        /*0304*/ 	.word	0x00000d40
        /*0308*/ 	.word	0x000000ff
        /*030c*/ 	.word	0x00000108
        /*0310*/ 	.short	0x0100
        /*0312*/ 	.byte	0x04
	.zero		1


	//   ....[34]....
        /*0314*/ 	.word	0x00001870
        /*0318*/ 	.word	0x00000000
        /*031c*/ 	.word	0x00000100
        /*0320*/ 	.short	0x010a
        /*0322*/ 	.byte	0xff
	.zero		1


	//   ....[35]....
        /*0324*/ 	.word	0x000018a0
        /*0328*/ 	.word	0x00000000
        /*032c*/ 	.word	0x000000f0
        /*0330*/ 	.short	0x0101
        /*0332*/ 	.byte	0xff
	.zero		1


	//   ....[36]....
        /*0334*/ 	.word	0x00001970
        /*0338*/ 	.word	0x000000ff
        /*033c*/ 	.word	0x00000028
        /*0340*/ 	.short	0x010a
        /*0342*/ 	.byte	0x04
	.zero		1


	//   ....[37]....
        /*0344*/ 	.word	0x000019f0
        /*0348*/ 	.word	0x000000ff
        /*034c*/ 	.word	0x00000028
        /*0350*/ 	.short	0x010a
        /*0352*/ 	.byte	0x21
	.zero		1


	//   ....[38]....
        /*0354*/ 	.word	0x00001b80
        /*0358*/ 	.word	0x000000ff
        /*035c*/ 	.word	0x00000028
        /*0360*/ 	.short	0x010a
        /*0362*/ 	.byte	0x05
	.zero		1


	//   ....[39]....
        /*0364*/ 	.word	0x00001d70
        /*0368*/ 	.word	0x000000ff
        /*036c*/ 	.word	0x00000088
        /*0370*/ 	.short	0x0101
        /*0372*/ 	.byte	0x0d
	.zero		1


	//   ....[40]....
        /*0374*/ 	.word	0x00001d90
        /*0378*/ 	.word	0x000000ff
        /*037c*/ 	.word	0x00000028
        /*0380*/ 	.short	0x010a
        /*0382*/ 	.byte	0x04
	.zero		1


	//   ....[41]....
        /*0384*/ 	.word	0x00001e10
        /*0388*/ 	.word	0x000000ff
        /*038c*/ 	.word	0x00000028
        /*0390*/ 	.short	0x010a
        /*0392*/ 	.byte	0x21
	.zero		1


	//   ....[42]....
        /*0394*/ 	.word	0x00001fa0
        /*0398*/ 	.word	0x000000ff
        /*039c*/ 	.word	0x00000028
        /*03a0*/ 	.short	0x010a
        /*03a2*/ 	.byte	0x05
	.zero		1


	//   ....[43]....
        /*03a4*/ 	.word	0x000021a0
        /*03a8*/ 	.word	0x00000003
        /*03ac*/ 	.word	0x00000090
        /*03b0*/ 	.short	0x010a
        /*03b2*/ 	.byte	0xff
	.zero		1


	//   ....[44]....
        /*03b4*/ 	.word	0x000022f0
        /*03b8*/ 	.word	0x00000000
        /*03bc*/ 	.word	0x00000000
        /*03c0*/ 	.short	0x0101
        /*03c2*/ 	.byte	0xff
	.zero		1


	//   ....[45]....
        /*03c4*/ 	.word	0x000028b0
        /*03c8*/ 	.word	0x000000ff
        /*03cc*/ 	.word	0x00000000
        /*03d0*/ 	.short	0x010a
        /*03d2*/ 	.byte	0x04
	.zero		1


	//   ....[46]....
        /*03d4*/ 	.word	0x00002940
        /*03d8*/ 	.word	0x000000ff
        /*03dc*/ 	.word	0x00000000
        /*03e0*/ 	.short	0x010a
        /*03e2*/ 	.byte	0x05
	.zero		1


	//   ....[47]....
        /*03e4*/ 	.word	0x000029d0
        /*03e8*/ 	.word	0x000000ff
        /*03ec*/ 	.word	0x00000000
        /*03f0*/ 	.short	0x010a
        /*03f2*/ 	.byte	0x05
	.zero		1


	//   ....[48]....
        /*03f4*/ 	.word	0x00002a60
        /*03f8*/ 	.word	0x000000ff
        /*03fc*/ 	.word	0x00000000
        /*0400*/ 	.short	0x010a
        /*0402*/ 	.byte	0x05
	.zero		1


	//   ....[49]....
        /*0404*/ 	.word	0x00002b00
        /*0408*/ 	.word	0x00000000
        /*040c*/ 	.word	0x00000000
        /*0410*/ 	.short	0x010a
        /*0412*/ 	.byte	0xff
	.zero		1


	//   ....[50]....
        /*0414*/ 	.word	0x00002c20
        /*0418*/ 	.word	0x00000002
        /*041c*/ 	.word	0x000000f0
        /*0420*/ 	.short	0x010a
        /*0422*/ 	.byte	0xff
	.zero		1


	//   ....[51]....
        /*0424*/ 	.word	0x00002c90
        /*0428*/ 	.word	0x00000002
        /*042c*/ 	.word	0x00000000
        /*0430*/ 	.short	0x0101
        /*0432*/ 	.byte	0xff
	.zero		1


	//   ....[52]....
        /*0434*/ 	.word	0x00002cb0
        /*0438*/ 	.word	0x000000ff
        /*043c*/ 	.word	0x000000a0
        /*0440*/ 	.short	0x010a
        /*0442*/ 	.byte	0x04
	.zero		1


	//   ....[53]....
        /*0444*/ 	.word	0x00002dd0
        /*0448*/ 	.word	0x00000002
        /*044c*/ 	.word	0x00000090
        /*0450*/ 	.short	0x010a
        /*0452*/ 	.byte	0xff
	.zero		1


	//   ....[54]....
        /*0454*/ 	.word	0x00002ed0
        /*0458*/ 	.word	0x00000002
        /*045c*/ 	.word	0x00000000
        /*0460*/ 	.short	0x0101
        /*0462*/ 	.byte	0xff
	.zero		1


	//   ....[55]....
        /*0464*/ 	.word	0x00002f60
        /*0468*/ 	.word	0x000000ff
        /*046c*/ 	.word	0x000000a0
        /*0470*/ 	.short	0x0106
        /*0472*/ 	.byte	0x04
	.zero		1


	//   ....[56]....
        /*0474*/ 	.word	0x00002f80
        /*0478*/ 	.word	0x000000ff
        /*047c*/ 	.word	0x000000a0
        /*0480*/ 	.short	0x010a
        /*0482*/ 	.byte	0x04
	.zero		1


	//   ....[57]....
        /*0484*/ 	.word	0x00003010
        /*0488*/ 	.word	0x000000ff
        /*048c*/ 	.word	0x000000a0
        /*0490*/ 	.short	0x0106
        /*0492*/ 	.byte	0x07
	.zero		1


	//   ....[58]....
        /*0494*/ 	.word	0x00003050
        /*0498*/ 	.word	0x00000000
        /*049c*/ 	.word	0x000000a0
        /*04a0*/ 	.short	0x010a
        /*04a2*/ 	.byte	0xff
	.zero		1


	//   ....[59]....
        /*04a4*/ 	.word	0x00003620
        /*04a8*/ 	.word	0x00000000
        /*04ac*/ 	.word	0x00000090
        /*04b0*/ 	.short	0x010a
        /*04b2*/ 	.byte	0xff
	.zero		1


	//   ....[60]....
        /*04b4*/ 	.word	0x00003720
        /*04b8*/ 	.word	0x00000003
        /*04bc*/ 	.word	0x00000000
        /*04c0*/ 	.short	0x0101
        /*04c2*/ 	.byte	0xff
	.zero		1


	//   ....[61]....
        /*04c4*/ 	.word	0x00003730
        /*04c8*/ 	.word	0x000000ff
        /*04cc*/ 	.word	0x00000000
        /*04d0*/ 	.short	0x010a
        /*04d2*/ 	.byte	0x04
	.zero		1


	//   ....[62]....
        /*04d4*/ 	.word	0x000037b0
        /*04d8*/ 	.word	0x000000ff
        /*04dc*/ 	.word	0x000000d0
        /*04e0*/ 	.short	0x010a
        /*04e2*/ 	.byte	0x2e
	.zero		1


	//   ....[63]....
        /*04e4*/ 	.word	0x00003890
        /*04e8*/ 	.word	0x000000ff
        /*04ec*/ 	.word	0x00000000
        /*04f0*/ 	.short	0x010a
        /*04f2*/ 	.byte	0x07
	.zero		1


	//   ....[64]....
        /*04f4*/ 	.word	0x000039d0
        /*04f8*/ 	.word	0x000000ff
        /*04fc*/ 	.word	0x00000000
        /*0500*/ 	.short	0x010a
        /*0502*/ 	.byte	0x04
	.zero		1


	//   ....[65]....
        /*0504*/ 	.word	0x00003da0
        /*0508*/ 	.word	0x000000ff
        /*050c*/ 	.word	0x00000000
        /*0510*/ 	.short	0x010a
        /*0512*/ 	.byte	0x04
	.zero		1


	//   ....[66]....
        /*0514*/ 	.word	0x00003e30
        /*0518*/ 	.word	0x000000ff
        /*051c*/ 	.word	0x00000000
        /*0520*/ 	.short	0x010a
        /*0522*/ 	.byte	0x05
	.zero		1


	//   ....[67]....
        /*0524*/ 	.word	0x00003ec0
        /*0528*/ 	.word	0x000000ff
        /*052c*/ 	.word	0x00000000
        /*0530*/ 	.short	0x010a
        /*0532*/ 	.byte	0x05
	.zero		1


	//   ....[68]....
        /*0534*/ 	.word	0x00003f50
        /*0538*/ 	.word	0x000000ff
        /*053c*/ 	.word	0x00000000
        /*0540*/ 	.short	0x010a
        /*0542*/ 	.byte	0x04
	.zero		1


	//   ....[69]....
        /*0544*/ 	.word	0x00004430
        /*0548*/ 	.word	0x00000008
        /*054c*/ 	.word	0x00000090
        /*0550*/ 	.short	0x010a
        /*0552*/ 	.byte	0xff
	.zero		1


	//   ....[70]....
        /*0554*/ 	.word	0x000045a0
        /*0558*/ 	.word	0x00000000
        /*055c*/ 	.word	0x00000000
        /*0560*/ 	.short	0x0101
        /*0562*/ 	.byte	0xff
	.zero		1


	//   ....[71]....
        /*0564*/ 	.word	0x00004a70
        /*0568*/ 	.word	0x000000ff
        /*056c*/ 	.word	0x00000088
        /*0570*/ 	.short	0x010a
        /*0572*/ 	.byte	0x18
	.zero		1


	//   ....[72]....
        /*0574*/ 	.word	0x00004c40
        /*0578*/ 	.word	0x000000ff
        /*057c*/ 	.word	0x00000068
        /*0580*/ 	.short	0x010a
        /*0582*/ 	.byte	0x04
	.zero		1


	//   ....[73]....
        /*0584*/ 	.word	0x00004e20
        /*0588*/ 	.word	0x000000ff
        /*058c*/ 	.word	0x00000050
        /*0590*/ 	.short	0x010b
        /*0592*/ 	.byte	0x04
	.zero		1


	//   ....[74]....
        /*0594*/ 	.word	0x00004e30
        /*0598*/ 	.word	0x000000ff
        /*059c*/ 	.word	0x00000000
        /*05a0*/ 	.short	0x0101
        /*05a2*/ 	.byte	0x07
	.zero		1


	//   ....[75]....
        /*05a4*/ 	.word	0x00004e40
        /*05a8*/ 	.word	0x000000ff
        /*05ac*/ 	.word	0x00000068
        /*05b0*/ 	.short	0x010a
        /*05b2*/ 	.byte	0x05
	.zero		1


	//   ....[76]....
        /*05b4*/ 	.word	0x00005090
        /*05b8*/ 	.word	0x000000ff
        /*05bc*/ 	.word	0x00000050
        /*05c0*/ 	.short	0x010b
        /*05c2*/ 	.byte	0x05
	.zero		1


	//   ....[77]....
        /*05c4*/ 	.word	0x000050a0
        /*05c8*/ 	.word	0x000000ff
        /*05cc*/ 	.word	0x00000000
        /*05d0*/ 	.short	0x0101
        /*05d2*/ 	.byte	0x04
	.zero		1


	//   ....[78]....
        /*05d4*/ 	.word	0x000050f0
        /*05d8*/ 	.word	0x000000ff
        /*05dc*/ 	.word	0x00000000
        /*05e0*/ 	.short	0x010a
        /*05e2*/ 	.byte	0x04
	.zero		1


	//   ....[79]....
        /*05e4*/ 	.word	0x00005180
        /*05e8*/ 	.word	0x000000ff
        /*05ec*/ 	.word	0x00000000
        /*05f0*/ 	.short	0x010a
        /*05f2*/ 	.byte	0x05
	.zero		1


	//   ....[80]....
        /*05f4*/ 	.word	0x00005220
        /*05f8*/ 	.word	0x00000000
        /*05fc*/ 	.word	0x00000000
        /*0600*/ 	.short	0x010a
        /*0602*/ 	.byte	0xff
	.zero		1


	//   ....[81]....
        /*0604*/ 	.word	0x00005590
        /*0608*/ 	.word	0x00000000
        /*060c*/ 	.word	0x00000090
        /*0610*/ 	.short	0x010a
        /*0612*/ 	.byte	0xff
	.zero		1


	//   ....[82]....
        /*0614*/ 	.word	0x00005660
        /*0618*/ 	.word	0x00000000
        /*061c*/ 	.word	0x00000000
        /*0620*/ 	.short	0x0101
        /*0622*/ 	.byte	0xff
	.zero		1


	//   ....[83]....
        /*0624*/ 	.word	0x000062b0
        /*0628*/ 	.word	0x00000002
        /*062c*/ 	.word	0x00000050
        /*0630*/ 	.short	0x010a
        /*0632*/ 	.byte	0xff
	.zero		1


	//   ....[84]....
        /*0634*/ 	.word	0x000062f0
        /*0638*/ 	.word	0x00000047
        /*063c*/ 	.word	0x000000b0
        /*0640*/ 	.short	0x010a
        /*0642*/ 	.byte	0xff
	.zero		1


	//   ....[85]....
        /*0644*/ 	.word	0x000063e0
        /*0648*/ 	.word	0x00000002
        /*064c*/ 	.word	0x00000050
        /*0650*/ 	.short	0x010a
        /*0652*/ 	.byte	0xff
	.zero		1


	//   ....[86]....
        /*0654*/ 	.word	0x00006610
        /*0658*/ 	.word	0x00000047
        /*065c*/ 	.word	0x000000b0
        /*0660*/ 	.short	0x010a
        /*0662*/ 	.byte	0xff
	.zero		1


	//   ....[87]....
        /*0664*/ 	.word	0x00006eb0
        /*0668*/ 	.word	0x00000000
        /*066c*/ 	.word	0x00000000
        /*0670*/ 	.short	0x0101
        /*0672*/ 	.byte	0xff
	.zero		1


	//   ....[88]....
        /*0674*/ 	.word	0x00006ec0
        /*0678*/ 	.word	0x00000002
        /*067c*/ 	.word	0x00000050
        /*0680*/ 	.short	0x010a
        /*0682*/ 	.byte	0xff
	.zero		1


	//   ....[89]....
        /*0684*/ 	.word	0x00006f90
        /*0688*/ 	.word	0x00000002
        /*068c*/ 	.word	0x00000050
        /*0690*/ 	.short	0x010a
        /*0692*/ 	.byte	0xff
	.zero		1


	//   ....[90]....
        /*0694*/ 	.word	0x00007590
        /*0698*/ 	.word	0x000000ff
        /*069c*/ 	.word	0x00000000
        /*06a0*/ 	.short	0x0101
        /*06a2*/ 	.byte	0x04
	.zero		1


	//   ....[91]....
        /*06a4*/ 	.word	0x00007980
        /*06a8*/ 	.word	0x00000000
        /*06ac*/ 	.word	0x00000000
        /*06b0*/ 	.short	0x0101
        /*06b2*/ 	.byte	0xff
	.zero		1


	//   ....[92]....
        /*06b4*/ 	.word	0x00007c30
        /*06b8*/ 	.word	0x000000ff
        /*06bc*/ 	.word	0x00000000
        /*06c0*/ 	.short	0x0101
        /*06c2*/ 	.byte	0x04
	.zero		1


	//   ....[93]....
        /*06c4*/ 	.word	0x00007c50
        /*06c8*/ 	.word	0x00000000
        /*06cc*/ 	.word	0x00000100
        /*06d0*/ 	.short	0x010a
        /*06d2*/ 	.byte	0xff
	.zero		1


	//   ....[94]....
        /*06d4*/ 	.word	0x00007cb0
        /*06d8*/ 	.word	0x00000000
        /*06dc*/ 	.word	0x00000028
        /*06e0*/ 	.short	0x010a
        /*06e2*/ 	.byte	0xff
	.zero		1


	//   ....[95]....
        /*06e4*/ 	.word	0x00007d10
        /*06e8*/ 	.word	0x00000000
        /*06ec*/ 	.word	0x00000028
        /*06f0*/ 	.short	0x010a
        /*06f2*/ 	.byte	0xff
	.zero		1


	//   ....[96]....
        /*06f4*/ 	.word	0x00007d60
        /*06f8*/ 	.word	0x00000003
        /*06fc*/ 	.word	0x00000090
        /*0700*/ 	.short	0x010a
        /*0702*/ 	.byte	0xff
	.zero		1


	//   ....[97]....
        /*0704*/ 	.word	0x00007dc0
        /*0708*/ 	.word	0x00000000
        /*070c*/ 	.word	0x00000000
        /*0710*/ 	.short	0x010a
        /*0712*/ 	.byte	0xff
	.zero		1


	//   ....[98]....
        /*0714*/ 	.word	0x00007e20
        /*0718*/ 	.word	0x00000000
        /*071c*/ 	.word	0x00000000
        /*0720*/ 	.short	0x010a
        /*0722*/ 	.byte	0xff
	.zero		1


	//   ....[99]....
        /*0724*/ 	.word	0x00007e80
        /*0728*/ 	.word	0x00000000
        /*072c*/ 	.word	0x00000000
        /*0730*/ 	.short	0x010a
        /*0732*/ 	.byte	0xff
	.zero		1


	//   ....[100]....
        /*0734*/ 	.word	0x00007ee0
        /*0738*/ 	.word	0x00000000
        /*073c*/ 	.word	0x00000000
        /*0740*/ 	.short	0x010a
        /*0742*/ 	.byte	0xff
	.zero		1


	//   ....[101]....
        /*0744*/ 	.word	0x00007f30
        /*0748*/ 	.word	0x00000002
        /*074c*/ 	.word	0x000000f0
        /*0750*/ 	.short	0x010a
        /*0752*/ 	.byte	0xff
	.zero		1


	//   ....[102]....
        /*0754*/ 	.word	0x00007f90
        /*0758*/ 	.word	0x00000002
        /*075c*/ 	.word	0x000000a0
        /*0760*/ 	.short	0x010a
        /*0762*/ 	.byte	0xff
	.zero		1


	//   ....[103]....
        /*0764*/ 	.word	0x00007fe0
        /*0768*/ 	.word	0x00000002
        /*076c*/ 	.word	0x00000090
        /*0770*/ 	.short	0x010a
        /*0772*/ 	.byte	0xff
	.zero		1


	//   ....[104]....
        /*0774*/ 	.word	0x00008040
        /*0778*/ 	.word	0x00000000
        /*077c*/ 	.word	0x000000a0
        /*0780*/ 	.short	0x010a
        /*0782*/ 	.byte	0xff
	.zero		1


	//   ....[105]....
        /*0784*/ 	.word	0x00008090
        /*0788*/ 	.word	0x00000000
        /*078c*/ 	.word	0x00000090
        /*0790*/ 	.short	0x010a
        /*0792*/ 	.byte	0xff
	.zero		1


	//   ....[106]....
        /*0794*/ 	.word	0x000080f0
        /*0798*/ 	.word	0x00000002
        /*079c*/ 	.word	0x000000d0
        /*07a0*/ 	.short	0x010a
        /*07a2*/ 	.byte	0xff
	.zero		1


	//   ....[107]....
        /*07a4*/ 	.word	0x00008150
        /*07a8*/ 	.word	0x00000000
        /*07ac*/ 	.word	0x00000000
        /*07b0*/ 	.short	0x010a
        /*07b2*/ 	.byte	0xff
	.zero		1


	//   ....[108]....
        /*07b4*/ 	.word	0x000081b0
        /*07b8*/ 	.word	0x00000000
        /*07bc*/ 	.word	0x00000000
        /*07c0*/ 	.short	0x010a
        /*07c2*/ 	.byte	0xff
	.zero		1


	//   ....[109]....
        /*07c4*/ 	.word	0x00008210
        /*07c8*/ 	.word	0x00000000
        /*07cc*/ 	.word	0x00000000
        /*07d0*/ 	.short	0x010a
        /*07d2*/ 	.byte	0xff
	.zero		1


	//   ....[110]....
        /*07d4*/ 	.word	0x00008270
        /*07d8*/ 	.word	0x00000000
        /*07dc*/ 	.word	0x00000000
        /*07e0*/ 	.short	0x010a
        /*07e2*/ 	.byte	0xff
	.zero		1


	//   ....[111]....
        /*07e4*/ 	.word	0x000082d0
        /*07e8*/ 	.word	0x00000000
        /*07ec*/ 	.word	0x00000000
        /*07f0*/ 	.short	0x010a
        /*07f2*/ 	.byte	0xff
	.zero		1


	//   ....[112]....
        /*07f4*/ 	.word	0x00008320
        /*07f8*/ 	.word	0x00000008
        /*07fc*/ 	.word	0x00000090
        /*0800*/ 	.short	0x010a
        /*0802*/ 	.byte	0xff
	.zero		1


	//   ....[113]....
        /*0804*/ 	.word	0x00008380
        /*0808*/ 	.word	0x00000000
        /*080c*/ 	.word	0x00000088
        /*0810*/ 	.short	0x010a
        /*0812*/ 	.byte	0xff
	.zero		1


	//   ....[114]....
        /*0814*/ 	.word	0x000083e0
        /*0818*/ 	.word	0x00000000
        /*081c*/ 	.word	0x00000068
        /*0820*/ 	.short	0x010a
        /*0822*/ 	.byte	0xff
	.zero		1


	//   ....[115]....
        /*0824*/ 	.word	0x00008440
        /*0828*/ 	.word	0x00000002
        /*082c*/ 	.word	0x00000068
        /*0830*/ 	.short	0x010a
        /*0832*/ 	.byte	0xff
	.zero		1


	//   ....[116]....
        /*0834*/ 	.word	0x000084a0
        /*0838*/ 	.word	0x00000000
        /*083c*/ 	.word	0x00000000
        /*0840*/ 	.short	0x010a
        /*0842*/ 	.byte	0xff
	.zero		1


	//   ....[117]....
        /*0844*/ 	.word	0x00008500
        /*0848*/ 	.word	0x00000000
        /*084c*/ 	.word	0x00000000
        /*0850*/ 	.short	0x010a
        /*0852*/ 	.byte	0xff
	.zero		1


	//   ....[118]....
        /*0854*/ 	.word	0x00008550
        /*0858*/ 	.word	0x00000000
        /*085c*/ 	.word	0x00000090
        /*0860*/ 	.short	0x010a
        /*0862*/ 	.byte	0xff
	.zero		1


	//   ....[119]....
        /*0864*/ 	.word	0x000085a0
        /*0868*/ 	.word	0x00000002
        /*086c*/ 	.word	0x00000050
        /*0870*/ 	.short	0x010a
        /*0872*/ 	.byte	0xff
	.zero		1


	//   ....[120]....
        /*0874*/ 	.word	0x000085f0
        /*0878*/ 	.word	0x00000047
        /*087c*/ 	.word	0x000000b0
        /*0880*/ 	.short	0x010a
        /*0882*/ 	.byte	0xff
	.zero		1


	//   ....[121]....
        /*0884*/ 	.word	0x00008640
        /*0888*/ 	.word	0x00000002
        /*088c*/ 	.word	0x00000050
        /*0890*/ 	.short	0x010a
        /*0892*/ 	.byte	0xff
	.zero		1


	//----- nvinfo : EIATTR_NUM_MBARRIERS
	.align		4
.L_47:
        /*0894*/ 	.byte	0x03, 0x38
        /*0896*/ 	.short	0x0022


	//----- nvinfo : EIATTR_EXIT_INSTR_OFFSETS
	.align		4
        /*0898*/ 	.byte	0x04, 0x1c
        /*089a*/ 	.short	(.L_49 - .L_48)


	//   ....[0]....
.L_48:
        /*089c*/ 	.word	0x00002b30


	//   ....[1]....
        /*08a0*/ 	.word	0x00003020


	//   ....[2]....
        /*08a4*/ 	.word	0x00003080


	//   ....[3]....
        /*08a8*/ 	.word	0x000041b0


	//   ....[4]....
        /*08ac*/ 	.word	0x00005250


	//   ....[5]....
        /*08b0*/ 	.word	0x00005290


	//   ....[6]....
        /*08b4*/ 	.word	0x00007b20


	//   ....[7]....
        /*08b8*/ 	.word	0x00007ba0


	//   ....[8]....
        /*08bc*/ 	.word	0x00007bd0


	//   ....[9]....
        /*08c0*/ 	.word	0x00007c40


	//----- nvinfo : EIATTR_MAX_THREADS
	.align		4
.L_49:
        /*08c4*/ 	.byte	0x04, 0x05
        /*08c6*/ 	.short	(.L_51 - .L_50)
.L_50:
        /*08c8*/ 	.word	0x00000100
        /*08cc*/ 	.word	0x00000001
        /*08d0*/ 	.word	0x00000001


	//----- nvinfo : EIATTR_CRS_STACK_SIZE
	.align		4
.L_51:
        /*08d4*/ 	.byte	0x04, 0x1e
        /*08d6*/ 	.short	(.L_53 - .L_52)
.L_52:
        /*08d8*/ 	.word	0x00000000


	//----- nvinfo : EIATTR_CBANK_PARAM_SIZE
	.align		4
.L_53:
        /*08dc*/ 	.byte	0x03, 0x19
        /*08de*/ 	.short	0x0800


	//----- nvinfo : EIATTR_PARAM_CBANK
	.align		4
        /*08e0*/ 	.byte	0x04, 0x0a
        /*08e2*/ 	.short	(.L_55 - .L_54)
	.align		4
.L_54:
        /*08e4*/ 	.word	index@(.nv.constant0._ZN7cutlass13device_kernelINS_4gemm6kernel13GemmUniversalIN4cute5tupleIJiiiiEEENS1_10collective13CollectiveMmaINS1_35MainloopSm100TmaUmmaWarpSpecializedILi5ELi2ELi4ENS5_IJNS4_1CILi2EEENSA_ILi1EEESC_EEEEENS5_IJNSA_ILi64EEESF_SF_EEENS_10tfloat32_tENS5_IJlSC_lEEESH_SI_NS4_8TiledMMAINS4_8MMA_AtomIJNS4_17SM100_MMA_TF32_SSISH_SH_fLi64ELi64ELNS4_4UMMA5MajorE0ELSN_0ELNSM_7ScaleInE0ELSO_0EEEEEENS4_6LayoutINS5_IJSC_SC_SC_EEENS5_IJNSA_ILi0EEEST_ST_EEEEENS5_IJNS4_10UnderscoreESW_SW_EEEEENS4_13SM90_TMA_LOADENS4_14ComposedLayoutINS4_7SwizzleILi3ELi4ELi3EEENS4_18smem_ptr_flag_bitsILi32EEENSR_INS5_IJNSA_ILi8EEENSA_ILi32EEEEEENS5_IJS16_SC_EEEEEEEvNS4_8identityENS4_23SM90_TMA_LOAD_MULTICASTES1A_vS1B_EENS_8epilogue10collective18CollectiveEpilogueINS1E_23Sm100TmaWarpSpecializedILi3ELi2ELi16ELb1ELb0EEEJSG_NS5_IJNSR_ISF_SC_EENSR_IS16_SC_EEEEESH_SI_SH_SI_NS1E_6fusion15FusionCallbacksIS1I_NS1M_17LinearCombinationISH_fSH_fLNS_15FloatRoundStyleE2EEESG_S1L_JEEENS4_5SM1004TMEM4LOAD26SM100_TMEM_LOAD_16dp128b8xESZ_S1A_NS4_17SM75_U32x4_LDSM_NENS4_14SM90_TMA_STOREES1A_NS4_17SM90_U32x4_STSM_NENS4_39AutoVectorizingCopyWithAssumedAlignmentILi128EEEEEEvvEEEEvNT_6ParamsE)
        /*08e8*/ 	.short	0x0380
        /*08ea*/ 	.short	0x0800


	//----- nvinfo : EIATTR_SW_WAR
	.align		4
.L_55:
        /*08ec*/ 	.byte	0x04, 0x36
        /*08ee*/ 	.short	(.L_57 - .L_56)
.L_56:
        /*08f0*/ 	.word	0x00000008
.L_57:


//--------------------- .nv.callgraph             --------------------------
	.section	.nv.callgraph,"",@"SHT_CUDA_CALLGRAPH"
	.align	4
	.sectionentsize	8
	.align		4
        /*0000*/ 	.word	0x00000000
	.align		4
        /*0004*/ 	.word	0xffffffff
	.align		4
        /*0008*/ 	.word	index@(_ZN7cutlass13device_kernelINS_4gemm6kernel13GemmUniversalIN4cute5tupleIJiiiiEEENS1_10collective13CollectiveMmaINS1_35MainloopSm100TmaUmmaWarpSpecializedILi5ELi2ELi4ENS5_IJNS4_1CILi2EEENSA_ILi1EEESC_EEEEENS5_IJNSA_ILi64EEESF_SF_EEENS_10tfloat32_tENS5_IJlSC_lEEESH_SI_NS4_8TiledMMAINS4_8MMA_AtomIJNS4_17SM100_MMA_TF32_SSISH_SH_fLi64ELi64ELNS4_4UMMA5MajorE0ELSN_0ELNSM_7ScaleInE0ELSO_0EEEEEENS4_6LayoutINS5_IJSC_SC_SC_EEENS5_IJNSA_ILi0EEEST_ST_EEEEENS5_IJNS4_10UnderscoreESW_SW_EEEEENS4_13SM90_TMA_LOADENS4_14ComposedLayoutINS4_7SwizzleILi3ELi4ELi3EEENS4_18smem_ptr_flag_bitsILi32EEENSR_INS5_IJNSA_ILi8EEENSA_ILi32EEEEEENS5_IJS16_SC_EEEEEEEvNS4_8identityENS4_23SM90_TMA_LOAD_MULTICASTES1A_vS1B_EENS_8epilogue10collective18CollectiveEpilogueINS1E_23Sm100TmaWarpSpecializedILi3ELi2ELi16ELb1ELb0EEEJSG_NS5_IJNSR_ISF_SC_EENSR_IS16_SC_EEEEESH_SI_SH_SI_NS1E_6fusion15FusionCallbacksIS1I_NS1M_17LinearCombinationISH_fSH_fLNS_15FloatRoundStyleE2EEESG_S1L_JEEENS4_5SM1004TMEM4LOAD26SM100_TMEM_LOAD_16dp128b8xESZ_S1A_NS4_17SM75_U32x4_LDSM_NENS4_14SM90_TMA_STOREES1A_NS4_17SM90_U32x4_STSM_NENS4_39AutoVectorizingCopyWithAssumedAlignmentILi128EEEEEEvvEEEEvNT_6ParamsE)
	.align		4
        /*000c*/ 	.word	index@(__assertfail)
	.align		4
        /*0010*/ 	.word	0x00000000
	.align		4
        /*0014*/ 	.word	0xfffffffe
	.align		4
        /*0018*/ 	.word	0x00000000
	.align		4
        /*001c*/ 	.word	0xfffffffd
	.align		4
        /*0020*/ 	.word	0x00000000
	.align		4
        /*0024*/ 	.word	0xfffffffc


//--------------------- .nv.constant4             --------------------------
	.section	.nv.constant4,"a",@progbits
	.align	8
	.align		8
.nv.constant4:
        /*0000*/ 	.dword	__assertfail
	.align		8
        /*0008*/ 	.dword	__unnamed_1
	.align		8
        /*0010*/ 	.dword	__unnamed_2
	.align		8
        /*0018*/ 	.dword	_ZN40_INTERNAL_7113be9b_4_k_cu_319a30a5_111144cuda3std3__45__cpo5beginE
	.align		8
        /*0020*/ 	.dword	_ZN40_INTERNAL_7113be9b_4_k_cu_319a30a5_111144cuda3std3__45__cpo3endE
	.align		8
        /*0028*/ 	.dword	_ZN40_INTERNAL_7113be9b_4_k_cu_319a30a5_111144cuda3std3__45__cpo6cbeginE
	.align		8
        /*0030*/ 	.dword	_ZN40_INTERNAL_7113be9b_4_k_cu_319a30a5_111144cuda3std3__45__cpo4cendE
	.align		8
        /*0038*/ 	.dword	_ZN40_INTERNAL_7113be9b_4_k_cu_319a30a5_111144cuda3std3__442_GLOBAL__N__7113be9b_4_k_cu_319a30a5_111146ignoreE
	.align		8
        /*0040*/ 	.dword	_ZN40_INTERNAL_7113be9b_4_k_cu_319a30a5_111144cuda3std3__419piecewise_constructE
	.align		8
        /*0048*/ 	.dword	_ZN40_INTERNAL_7113be9b_4_k_cu_319a30a5_111144cuda3std3__48in_placeE
	.align		8
        /*0050*/ 	.dword	_ZN40_INTERNAL_7113be9b_4_k_cu_319a30a5_111144cuda3std6ranges3__45__cpo4swapE
	.align		8
        /*0058*/ 	.dword	_ZN40_INTERNAL_7113be9b_4_k_cu_319a30a5_111144cuda3std6ranges3__45__cpo9iter_moveE
	.align		8
        /*0060*/ 	.dword	_ZN40_INTERNAL_7113be9b_4_k_cu_319a30a5_111144cute7productE
	.align		8
        /*0068*/ 	.dword	_ZN40_INTERNAL_7113be9b_4_k_cu_319a30a5_111144cute1_E
	.align		8
        /*0070*/ 	.dword	$str$25
	.align		8
        /*0078*/ 	.dword	$str$26
	.align		8
        /*0080*/ 	.dword	$str$27
	.align		8
        /*0088*/ 	.dword	$str$28


//--------------------- .text._ZN7cutlass13device_kernelINS_4gemm6kernel13GemmUniversalIN4cute5tupleIJiiiiEEENS1_10collective13CollectiveMmaINS1_35MainloopSm100TmaUmmaWarpSpecializedILi5ELi2ELi4ENS5_IJNS4_1CILi2EEENSA_ILi1EEESC_EEEEENS5_IJNSA_ILi64EEESF_SF_EEENS_10tfloat32_tENS5_IJlSC_lEEESH_SI_NS4_8TiledMMAINS4_8MMA_AtomIJNS4_17SM100_MMA_TF32_SSISH_SH_fLi64ELi64ELNS4_4UMMA5MajorE0ELSN_0ELNSM_7ScaleInE0ELSO_0EEEEEENS4_6LayoutINS5_IJSC_SC_SC_EEENS5_IJNSA_ILi0EEEST_ST_EEEEENS5_IJNS4_10UnderscoreESW_SW_EEEEENS4_13SM90_TMA_LOADENS4_14ComposedLayoutINS4_7SwizzleILi3ELi4ELi3EEENS4_18smem_ptr_flag_bitsILi32EEENSR_INS5_IJNSA_ILi8EEENSA_ILi32EEEEEENS5_IJS16_SC_EEEEEEEvNS4_8identityENS4_23SM90_TMA_LOAD_MULTICASTES1A_vS1B_EENS_8epilogue10collective18CollectiveEpilogueINS1E_23Sm100TmaWarpSpecializedILi3ELi2ELi16ELb1ELb0EEEJSG_NS5_IJNSR_ISF_SC_EENSR_IS16_SC_EEEEESH_SI_SH_SI_NS1E_6fusion15FusionCallbacksIS1I_NS1M_17LinearCombinationISH_fSH_fLNS_15FloatRoundStyleE2EEESG_S1L_JEEENS4_5SM1004TMEM4LOAD26SM100_TMEM_LOAD_16dp128b8xESZ_S1A_NS4_17SM75_U32x4_LDSM_NENS4_14SM90_TMA_STOREES1A_NS4_17SM90_U32x4_STSM_NENS4_39AutoVectorizingCopyWithAssumedAlignmentILi128EEEEEEvvEEEEvNT_6ParamsE --------------------------
	.section	.text._ZN7cutlass13device_kernelINS_4gemm6kernel13GemmUniversalIN4cute5tupleIJiiiiEEENS1_10collective13CollectiveMmaINS1_35MainloopSm100TmaUmmaWarpSpecializedILi5ELi2ELi4ENS5_IJNS4_1CILi2EEENSA_ILi1EEESC_EEEEENS5_IJNSA_ILi64EEESF_SF_EEENS_10tfloat32_tENS5_IJlSC_lEEESH_SI_NS4_8TiledMMAINS4_8MMA_AtomIJNS4_17SM100_MMA_TF32_SSISH_SH_fLi64ELi64ELNS4_4UMMA5MajorE0ELSN_0ELNSM_7ScaleInE0ELSO_0EEEEEENS4_6LayoutINS5_IJSC_SC_SC_EEENS5_IJNSA_ILi0EEEST_ST_EEEEENS5_IJNS4_10UnderscoreESW_SW_EEEEENS4_13SM90_TMA_LOADENS4_14ComposedLayoutINS4_7SwizzleILi3ELi4ELi3EEENS4_18smem_ptr_flag_bitsILi32EEENSR_INS5_IJNSA_ILi8EEENSA_ILi32EEEEEENS5_IJS16_SC_EEEEEEEvNS4_8identityENS4_23SM90_TMA_LOAD_MULTICASTES1A_vS1B_EENS_8epilogue10collective18CollectiveEpilogueINS1E_23Sm100TmaWarpSpecializedILi3ELi2ELi16ELb1ELb0EEEJSG_NS5_IJNSR_ISF_SC_EENSR_IS16_SC_EEEEESH_SI_SH_SI_NS1E_6fusion15FusionCallbacksIS1I_NS1M_17LinearCombinationISH_fSH_fLNS_15FloatRoundStyleE2EEESG_S1L_JEEENS4_5SM1004TMEM4LOAD26SM100_TMEM_LOAD_16dp128b8xESZ_S1A_NS4_17SM75_U32x4_LDSM_NENS4_14SM90_TMA_STOREES1A_NS4_17SM90_U32x4_STSM_NENS4_39AutoVectorizingCopyWithAssumedAlignmentILi128EEEEEEvvEEEEvNT_6ParamsE,"ax",@progbits
	.align	128
.text._ZN7cutlass13device_kernelINS_4gemm6kernel13GemmUniversalIN4cute5tupleIJiiiiEEENS1_10collective13CollectiveMmaINS1_35MainloopSm100TmaUmmaWarpSpecializedILi5ELi2ELi4ENS5_IJNS4_1CILi2EEENSA_ILi1EEESC_EEEEENS5_IJNSA_ILi64EEESF_SF_EEENS_10tfloat32_tENS5_IJlSC_lEEESH_SI_NS4_8TiledMMAINS4_8MMA_AtomIJNS4_17SM100_MMA_TF32_SSISH_SH_fLi64ELi64ELNS4_4UMMA5MajorE0ELSN_0ELNSM_7ScaleInE0ELSO_0EEEEEENS4_6LayoutINS5_IJSC_SC_SC_EEENS5_IJNSA_ILi0EEEST_ST_EEEEENS5_IJNS4_10UnderscoreESW_SW_EEEEENS4_13SM90_TMA_LOADENS4_14ComposedLayoutINS4_7SwizzleILi3ELi4ELi3EEENS4_18smem_ptr_flag_bitsILi32EEENSR_INS5_IJNSA_ILi8EEENSA_ILi32EEEEEENS5_IJS16_SC_EEEEEEEvNS4_8identityENS4_23SM90_TMA_LOAD_MULTICASTES1A_vS1B_EENS_8epilogue10collective18CollectiveEpilogueINS1E_23Sm100TmaWarpSpecializedILi3ELi2ELi16ELb1ELb0EEEJSG_NS5_IJNSR_ISF_SC_EENSR_IS16_SC_EEEEESH_SI_SH_SI_NS1E_6fusion15FusionCallbacksIS1I_NS1M_17LinearCombinationISH_fSH_fLNS_15FloatRoundStyleE2EEESG_S1L_JEEENS4_5SM1004TMEM4LOAD26SM100_TMEM_LOAD_16dp128b8xESZ_S1A_NS4_17SM75_U32x4_LDSM_NENS4_14SM90_TMA_STOREES1A_NS4_17SM90_U32x4_STSM_NENS4_39AutoVectorizingCopyWithAssumedAlignmentILi128EEEEEEvvEEEEvNT_6ParamsE:
        .type           _ZN7cutlass13device_kernelINS_4gemm6kernel13GemmUniversalIN4cute5tupleIJiiiiEEENS1_10collective13CollectiveMmaINS1_35MainloopSm100TmaUmmaWarpSpecializedILi5ELi2ELi4ENS5_IJNS4_1CILi2EEENSA_ILi1EEESC_EEEEENS5_IJNSA_ILi64EEESF_SF_EEENS_10tfloat32_tENS5_IJlSC_lEEESH_SI_NS4_8TiledMMAINS4_8MMA_AtomIJNS4_17SM100_MMA_TF32_SSISH_SH_fLi64ELi64ELNS4_4UMMA5MajorE0ELSN_0ELNSM_7ScaleInE0ELSO_0EEEEEENS4_6LayoutINS5_IJSC_SC_SC_EEENS5_IJNSA_ILi0EEEST_ST_EEEEENS5_IJNS4_10UnderscoreESW_SW_EEEEENS4_13SM90_TMA_LOADENS4_14ComposedLayoutINS4_7SwizzleILi3ELi4ELi3EEENS4_18smem_ptr_flag_bitsILi32EEENSR_INS5_IJNSA_ILi8EEENSA_ILi32EEEEEENS5_IJS16_SC_EEEEEEEvNS4_8identityENS4_23SM90_TMA_LOAD_MULTICASTES1A_vS1B_EENS_8epilogue10collective18CollectiveEpilogueINS1E_23Sm100TmaWarpSpecializedILi3ELi2ELi16ELb1ELb0EEEJSG_NS5_IJNSR_ISF_SC_EENSR_IS16_SC_EEEEESH_SI_SH_SI_NS1E_6fusion15FusionCallbacksIS1I_NS1M_17LinearCombinationISH_fSH_fLNS_15FloatRoundStyleE2EEESG_S1L_JEEENS4_5SM1004TMEM4LOAD26SM100_TMEM_LOAD_16dp128b8xESZ_S1A_NS4_17SM75_U32x4_LDSM_NENS4_14SM90_TMA_STOREES1A_NS4_17SM90_U32x4_STSM_NENS4_39AutoVectorizingCopyWithAssumedAlignmentILi128EEEEEEvvEEEEvNT_6ParamsE,@function
        .size           _ZN7cutlass13device_kernelINS_4gemm6kernel13GemmUniversalIN4cute5tupleIJiiiiEEENS1_10collective13CollectiveMmaINS1_35MainloopSm100TmaUmmaWarpSpecializedILi5ELi2ELi4ENS5_IJNS4_1CILi2EEENSA_ILi1EEESC_EEEEENS5_IJNSA_ILi64EEESF_SF_EEENS_10tfloat32_tENS5_IJlSC_lEEESH_SI_NS4_8TiledMMAINS4_8MMA_AtomIJNS4_17SM100_MMA_TF32_SSISH_SH_fLi64ELi64ELNS4_4UMMA5MajorE0ELSN_0ELNSM_7ScaleInE0ELSO_0EEEEEENS4_6LayoutINS5_IJSC_SC_SC_EEENS5_IJNSA_ILi0EEEST_ST_EEEEENS5_IJNS4_10UnderscoreESW_SW_EEEEENS4_13SM90_TMA_LOADENS4_14ComposedLayoutINS4_7SwizzleILi3ELi4ELi3EEENS4_18smem_ptr_flag_bitsILi32EEENSR_INS5_IJNSA_ILi8EEENSA_ILi32EEEEEENS5_IJS16_SC_EEEEEEEvNS4_8identityENS4_23SM90_TMA_LOAD_MULTICASTES1A_vS1B_EENS_8epilogue10collective18CollectiveEpilogueINS1E_23Sm100TmaWarpSpecializedILi3ELi2ELi16ELb1ELb0EEEJSG_NS5_IJNSR_ISF_SC_EENSR_IS16_SC_EEEEESH_SI_SH_SI_NS1E_6fusion15FusionCallbacksIS1I_NS1M_17LinearCombinationISH_fSH_fLNS_15FloatRoundStyleE2EEESG_S1L_JEEENS4_5SM1004TMEM4LOAD26SM100_TMEM_LOAD_16dp128b8xESZ_S1A_NS4_17SM75_U32x4_LDSM_NENS4_14SM90_TMA_STOREES1A_NS4_17SM90_U32x4_STSM_NENS4_39AutoVectorizingCopyWithAssumedAlignmentILi128EEEEEEvvEEEEvNT_6ParamsE,(.L_x_164 - _ZN7cutlass13device_kernelINS_4gemm6kernel13GemmUniversalIN4cute5tupleIJiiiiEEENS1_10collective13CollectiveMmaINS1_35MainloopSm100TmaUmmaWarpSpecializedILi5ELi2ELi4ENS5_IJNS4_1CILi2EEENSA_ILi1EEESC_EEEEENS5_IJNSA_ILi64EEESF_SF_EEENS_10tfloat32_tENS5_IJlSC_lEEESH_SI_NS4_8TiledMMAINS4_8MMA_AtomIJNS4_17SM100_MMA_TF32_SSISH_SH_fLi64ELi64ELNS4_4UMMA5MajorE0ELSN_0ELNSM_7ScaleInE0ELSO_0EEEEEENS4_6LayoutINS5_IJSC_SC_SC_EEENS5_IJNSA_ILi0EEEST_ST_EEEEENS5_IJNS4_10UnderscoreESW_SW_EEEEENS4_13SM90_TMA_LOADENS4_14ComposedLayoutINS4_7SwizzleILi3ELi4ELi3EEENS4_18smem_ptr_flag_bitsILi32EEENSR_INS5_IJNSA_ILi8EEENSA_ILi32EEEEEENS5_IJS16_SC_EEEEEEEvNS4_8identityENS4_23SM90_TMA_LOAD_MULTICASTES1A_vS1B_EENS_8epilogue10collective18CollectiveEpilogueINS1E_23Sm100TmaWarpSpecializedILi3ELi2ELi16ELb1ELb0EEEJSG_NS5_IJNSR_ISF_SC_EENSR_IS16_SC_EEEEESH_SI_SH_SI_NS1E_6fusion15FusionCallbacksIS1I_NS1M_17LinearCombinationISH_fSH_fLNS_15FloatRoundStyleE2EEESG_S1L_JEEENS4_5SM1004TMEM4LOAD26SM100_TMEM_LOAD_16dp128b8xESZ_S1A_NS4_17SM75_U32x4_LDSM_NENS4_14SM90_TMA_STOREES1A_NS4_17SM90_U32x4_STSM_NENS4_39AutoVectorizingCopyWithAssumedAlignmentILi128EEEEEEvvEEEEvNT_6ParamsE)
        .other          _ZN7cutlass13device_kernelINS_4gemm6kernel13GemmUniversalIN4cute5tupleIJiiiiEEENS1_10collective13CollectiveMmaINS1_35MainloopSm100TmaUmmaWarpSpecializedILi5ELi2ELi4ENS5_IJNS4_1CILi2EEENSA_ILi1EEESC_EEEEENS5_IJNSA_ILi64EEESF_SF_EEENS_10tfloat32_tENS5_IJlSC_lEEESH_SI_NS4_8TiledMMAINS4_8MMA_AtomIJNS4_17SM100_MMA_TF32_SSISH_SH_fLi64ELi64ELNS4_4UMMA5MajorE0ELSN_0ELNSM_7ScaleInE0ELSO_0EEEEEENS4_6LayoutINS5_IJSC_SC_SC_EEENS5_IJNSA_ILi0EEEST_ST_EEEEENS5_IJNS4_10UnderscoreESW_SW_EEEEENS4_13SM90_TMA_LOADENS4_14ComposedLayoutINS4_7SwizzleILi3ELi4ELi3EEENS4_18smem_ptr_flag_bitsILi32EEENSR_INS5_IJNSA_ILi8EEENSA_ILi32EEEEEENS5_IJS16_SC_EEEEEEEvNS4_8identityENS4_23SM90_TMA_LOAD_MULTICASTES1A_vS1B_EENS_8epilogue10collective18CollectiveEpilogueINS1E_23Sm100TmaWarpSpecializedILi3ELi2ELi16ELb1ELb0EEEJSG_NS5_IJNSR_ISF_SC_EENSR_IS16_SC_EEEEESH_SI_SH_SI_NS1E_6fusion15FusionCallbacksIS1I_NS1M_17LinearCombinationISH_fSH_fLNS_15FloatRoundStyleE2EEESG_S1L_JEEENS4_5SM1004TMEM4LOAD26SM100_TMEM_LOAD_16dp128b8xESZ_S1A_NS4_17SM75_U32x4_LDSM_NENS4_14SM90_TMA_STOREES1A_NS4_17SM90_U32x4_STSM_NENS4_39AutoVectorizingCopyWithAssumedAlignmentILi128EEEEEEvvEEEEvNT_6ParamsE,@"STO_CUDA_ENTRY STV_DEFAULT"
_ZN7cutlass13device_kernelINS_4gemm6kernel13GemmUniversalIN4cute5tupleIJiiiiEEENS1_10collective13CollectiveMmaINS1_35MainloopSm100TmaUmmaWarpSpecializedILi5ELi2ELi4ENS5_IJNS4_1CILi2EEENSA_ILi1EEESC_EEEEENS5_IJNSA_ILi64EEESF_SF_EEENS_10tfloat32_tENS5_IJlSC_lEEESH_SI_NS4_8TiledMMAINS4_8MMA_AtomIJNS4_17SM100_MMA_TF32_SSISH_SH_fLi64ELi64ELNS4_4UMMA5MajorE0ELSN_0ELNSM_7ScaleInE0ELSO_0EEEEEENS4_6LayoutINS5_IJSC_SC_SC_EEENS5_IJNSA_ILi0EEEST_ST_EEEEENS5_IJNS4_10UnderscoreESW_SW_EEEEENS4_13SM90_TMA_LOADENS4_14ComposedLayoutINS4_7SwizzleILi3ELi4ELi3EEENS4_18smem_ptr_flag_bitsILi32EEENSR_INS5_IJNSA_ILi8EEENSA_ILi32EEEEEENS5_IJS16_SC_EEEEEEEvNS4_8identityENS4_23SM90_TMA_LOAD_MULTICASTES1A_vS1B_EENS_8epilogue10collective18CollectiveEpilogueINS1E_23Sm100TmaWarpSpecializedILi3ELi2ELi16ELb1ELb0EEEJSG_NS5_IJNSR_ISF_SC_EENSR_IS16_SC_EEEEESH_SI_SH_SI_NS1E_6fusion15FusionCallbacksIS1I_NS1M_17LinearCombinationISH_fSH_fLNS_15FloatRoundStyleE2EEESG_S1L_JEEENS4_5SM1004TMEM4LOAD26SM100_TMEM_LOAD_16dp128b8xESZ_S1A_NS4_17SM75_U32x4_LDSM_NENS4_14SM90_TMA_STOREES1A_NS4_17SM90_U32x4_STSM_NENS4_39AutoVectorizingCopyWithAssumedAlignmentILi128EEEEEEvvEEEEvNT_6ParamsE:
[----:B------:R-:W1:Y:S01]  /*0000*/  LDC R1, c[0x0][0x37c] ;  /* 0x0000df00ff017b82 */ /* 0x000e620000000800 */
[----:B------:R-:W2:Y:S01]  /*0010*/  S2R R64, SR_TID.X ;  /* 0x0000000000407919 */ /* 0x000ea20000002100 */
[----:B------:R-:W3:Y:S01]  /*0020*/  LDCU.64 UR8, c[0x0][0x890] ;  /* 0x00011200ff0877ac */ /* 0x000ee20008000a00 */
[----:B------:R-:W-:Y:S02]  /*0030*/  PRMT R53, RZ, 0x7610, R53 ;  /* 0x00007610ff357816 */ /* 0x000fe40000000035 */
[----:B------:R-:W-:Y:S01]  /*0040*/  ELECT P3, URZ, PT ;  /* 0x0000000000ff782f */ /* 0x000fe20003860000 */
[----:B---3--:R-:W-:-:S04]  /*0050*/  UISETP.NE.U32.AND UP0, UPT, UR8, URZ, UPT ;  /* 0x000000ff0800728c */ /* 0x008fc8000bf05070 */
[----:B------:R-:W-:Y:S01]  /*0060*/  UISETP.NE.AND.EX UP0, UPT, UR9, URZ, UPT, UP0 ;  /* 0x000000ff0900728c */ /* 0x000fe2000bf05300 */
[----:B--2---:R-:W-:-:S05]  /*0070*/  SHF.R.U32.HI R54, RZ, 0x5, R64 ;  /* 0x00000005ff367819 */ /* 0x004fca0000011640 */
[----:B------:R-:W2:Y:S02]  /*0080*/  SHFL.IDX PT, R0, R54, RZ, 0x1f ;  /* 0x00001fff36007589 */ /* 0x000ea400000e0000 */
[----:B--2---:R-:W-:Y:S01]  /*0090*/  R2UR UR18, R0 ;  /* 0x00000000001272ca */ /* 0x004fe200000e0000 */
[----:B-1----:R-:W-:-:S14]  /*00a0*/  BRA.U UP0, `(.L_x_0) ;  /* 0x0000000100307547 */ /* 0x002fdc000b800000 */
[----:B------:R-:W1:Y:S02]  /*00b0*/  LDCU.64 UR4, c[0x0][0x888] ;  /* 0x00011100ff0477ac */ /* 0x000e640008000a00 */
[----:B-1----:R-:W-:-:S04]  /*00c0*/  UISETP.NE.U32.AND UP0, UPT, UR4, URZ, UPT ;  /* 0x000000ff0400728c */ /* 0x002fc8000bf05070 */
[----:B------:R-:W-:-:S09]  /*00d0*/  UISETP.NE.AND.EX UP0, UPT, UR5, URZ, UPT, UP0 ;  /* 0x000000ff0500728c */ /* 0x000fd2000bf05300 */
[----:B------:R-:W-:Y:S05]  /*00e0*/  BRA.U !UP0, `(.L_x_1) ;  /* 0x0000000108147547 */ /* 0x000fea000b800000 */
[----:B------:R-:W1:Y:S01]  /*00f0*/  LDC.64 R26, c[0x0][0x888] ;  /* 0x00022200ff1a7b82 */ /* 0x000e620000000a00 */
[----:B------:R-:W1:Y:S02]  /*0100*/  LDCU.64 UR4, c[0x0][0x358] ;  /* 0x00006b00ff0477ac */ /* 0x000e640008000a00 */
[----:B-1----:R1:W5:Y:S01]  /*0110*/  LDG.E R26, desc[UR4][R26.64] ;  /* 0x000000041a1a7981 */ /* 0x002362000c1e1900 */
[----:B------:R-:W-:Y:S01]  /*0120*/  HFMA2 R53, -RZ, RZ, 0, 5.9604644775390625e-08 ;  /* 0x00000001ff357431 */ /* 0x000fe200000001ff */
[----:B------:R-:W-:Y:S05]  /*0130*/  BRA `(.L_x_0) ;  /* 0x00000000000c7947 */ /* 0x000fea0003800000 */
.L_x_1:
[----:B------:R-:W1:Y:S01]  /*0140*/  LDCU UR4, c[0x0][0x880] ;  /* 0x00011000ff0477ac */ /* 0x000e620008000800 */
[----:B------:R-:W-:Y:S01]  /*0150*/  HFMA2 R53, -RZ, RZ, 0, 5.9604644775390625e-08 ;  /* 0x00000001ff357431 */ /* 0x000fe200000001ff */
[----:B-1----:R-:W-:-:S07]  /*0160*/  MOV R26, UR4 ;  /* 0x00000004001a7c02 */ /* 0x002fce0008000f00 */
.L_x_0:
[----:B------:R-:W2:Y:S02]  /*0170*/  LDCU.64 UR4, c[0x0][0x8b0] ;  /* 0x00011600ff0477ac */ /* 0x000ea40008000a00 */
[----:B--2---:R-:W-:-:S04]  /*0180*/  UISETP.NE.U32.AND UP0, UPT, UR4, URZ, UPT ;  /* 0x000000ff0400728c */ /* 0x004fc8000bf05070 */
[----:B------:R-:W-:-:S09]  /*0190*/  UISETP.NE.AND.EX UP0, UPT, UR5, URZ, UPT, UP0 ;  /* 0x000000ff0500728c */ /* 0x000fd2000bf05300 */
[----:B------:R-:W-:Y:S05]  /*01a0*/  BRA.U UP0, `(.L_x_2) ;  /* 0x0000000100287547 */ /* 0x000fea000b800000 */
[----:B------:R-:W2:Y:S02]  /*01b0*/  LDCU.64 UR4, c[0x0][0x8a8] ;  /* 0x00011500ff0477ac */ /* 0x000ea40008000a00 */
[----:B--2---:R-:W-:-:S04]  /*01c0*/  UISETP.NE.U32.AND UP0, UPT, UR4, URZ, UPT ;  /* 0x000000ff0400728c */ /* 0x004fc8000bf05070 */
[----:B------:R-:W-:-:S09]  /*01d0*/  UISETP.NE.AND.EX UP0, UPT, UR5, URZ, UPT, UP0 ;  /* 0x000000ff0500728c */ /* 0x000fd2000bf05300 */
[----:B------:R-:W-:Y:S05]  /*01e0*/  BRA.U !UP0, `(.L_x_3) ;  /* 0x0000000108107547 */ /* 0x000fea000b800000 */
[----:B------:R-:W2:Y:S01]  /*01f0*/  LDC.64 R24, c[0x0][0x8a8] ;  /* 0x00022a00ff187b82 */ /* 0x000ea20000000a00 */
[----:B------:R-:W2:Y:S02]  /*0200*/  LDCU.64 UR4, c[0x0][0x358] ;  /* 0x00006b00ff0477ac */ /* 0x000ea40008000a00 */
[----:B--2---:R2:W5:Y:S01]  /*0210*/  LDG.E R24, desc[UR4][R24.64] ;  /* 0x0000000418187981 */ /* 0x004562000c1e1900 */
[----:B------:R-:W-:Y:S05]  /*0220*/  BRA `(.L_x_2) ;  /* 0x0000000000087947 */ /* 0x000fea0003800000 */
.L_x_3:
[----:B------:R-:W2:Y:S02]  /*0230*/  LDCU UR4, c[0x0][0x8a0] ;  /* 0x00011400ff0477ac */ /* 0x000ea40008000800 */
[----:B--2---:R-:W-:Y:S02]  /*0240*/  MOV R24, UR4 ;  /* 0x0000000400187c02 */ /* 0x004fe40008000f00 */
.L_x_2:
[----:B------:R-:W-:Y:S01]  /*0250*/  IMAD.U32 R0, RZ, RZ, UR18 ;  /* 0x00000012ff007e24 */ /* 0x000fe2000f8e00ff */
[----:B------:R-:W-:Y:S04]  /*0260*/  BSSY.RECONVERGENT B0, `(.L_x_4) ;  /* 0x000000c000007945 */ /* 0x000fe80003800200 */
[C---:B------:R-:W-:Y:S02]  /*0270*/  ISETP.NE.OR P1, PT, R0.reuse, 0x1, !P3 ;  /* 0x000000010000780c */ /* 0x040fe40005f25670 */
[----:B------:R-:W-:-:S11]  /*0280*/  ISETP.NE.OR P0, PT, R0, 0x3, !P3 ;  /* 0x000000030000780c */ /* 0x000fd60005f05670 */
[----:B------:R-:W-:Y:S05]  /*0290*/  @P1 BRA `(.L_x_5) ;  /* 0x0000000000201947 */ /* 0x000fea0003800000 */
[----:B------:R-:W3:Y:S02]  /*02a0*/  LDCU.64 UR4, c[0x0][0x348] ;  /* 0x00006900ff0477ac */ /* 0x000ee40008000a00 */
[----:B---3--:R-:W-:Y:S02]  /*02b0*/  UIADD3 UR6, UP1, UPT, UR4, 0x80, URZ ;  /* 0x0000008004067890 */ /* 0x008fe4000ff3e0ff */
[----:B------:R-:W-:Y:S02]  /*02c0*/  UIADD3 UR4, UP0, UPT, UR4, 0x180, URZ ;  /* 0x0000018004047890 */ /* 0x000fe4000ff1e0ff */
[----:B------:R-:W-:Y:S02]  /*02d0*/  UIADD3.X UR7, UPT, UPT, URZ, UR5, URZ, UP1, !UPT ;  /* 0x00000005ff077290 */ /* 0x000fe40008ffe4ff */
[----:B------:R-:W-:-:S07]  /*02e0*/  UIADD3.X UR5, UPT, UPT, URZ, UR5, URZ, UP0, !UPT ;  /* 0x00000005ff057290 */ /* 0x000fce00087fe4ff */
[----:B------:R3:W-:Y:S02]  /*02f0*/  UTMACCTL.PF [UR6] ;  /* 0x00000000060079b9 */ /* 0x0007e40008040000 */
[----:B------:R3:W-:Y:S02]  /*0300*/  UTMACCTL.PF [UR4] ;  /* 0x00000000040079b9 */ /* 0x0007e40008040000 */
[----:B---3--:R-:W-:Y:S01]  /*0310*/  NOP ;  /* 0x0000000000007918 */ /* 0x008fe20000000000 */
.L_x_5:
[----:B------:R-:W-:Y:S05]  /*0320*/  BSYNC.RECONVERGENT B0 ;  /* 0x0000000000007941 */ /* 0x000fea0003800200 */
.L_x_4:
[----:B------:R-:W-:Y:S04]  /*0330*/  BSSY.RECONVERGENT B0, `(.L_x_6) ;  /* 0x000000a000007945 */ /* 0x000fe80003800200 */
        /* <DEDUP_REMOVED lines=9> */
.L_x_7:
[----:B------:R-:W-:Y:S05]  /*03d0*/  BSYNC.RECONVERGENT B0 ;  /* 0x0000000000007941 */ /* 0x000fea0003800200 */
.L_x_6:
[----:B------:R-:W3:Y:S01]  /*03e0*/  LDCU.64 UR4, c[0x0][0x888] ;  /* 0x00011100ff0477ac */ /* 0x000ee20008000a00 */
[----:B------:R-:W-:Y:S02]  /*03f0*/  UISETP.EQ.U32.AND UP2, UPT, UR8, URZ, UPT ;  /* 0x000000ff0800728c */ /* 0x000fe4000bf42070 */
[----:B------:R-:W-:Y:S02]  /*0400*/  UPLOP3.LUT UP3, UPT, UPT, UPT, UPT, 0x80, 0x8 ;  /* 0x000000000008789c */ /* 0x000fe40003f6f070 */
[----:B---3--:R-:W-:-:S04]  /*0410*/  UISETP.NE.U32.AND UP0, UPT, UR4, URZ, UPT ;  /* 0x000000ff0400728c */ /* 0x008fc8000bf05070 */
[----:B------:R-:W-:-:S04]  /*0420*/  UISETP.NE.AND.EX UP1, UPT, UR5, URZ, UPT, UP0 ;  /* 0x000000ff0500728c */ /* 0x000fc8000bf25300 */
[----:B------:R-:W-:-:S04]  /*0430*/  UISETP.EQ.OR.EX UP4, UPT, UR9, URZ, !UP1, UP2 ;  /* 0x000000ff0900728c */ /* 0x000fc8000cf82720 */
[----:B------:R-:W-:-:S06]  /*0440*/  UP2UR UR4, UPR, URZ, 0x10 ;  /* 0x00000010ff047883 */ /* 0x000fcc0008000000 */
[----:B------:R-:W-:Y:S01]  /*0450*/  MOV R57, UR4 ;  /* 0x0000000400397c02 */ /* 0x000fe20008000f00 */
[----:B------:R-:W-:Y:S06]  /*0460*/  BRA.U !UP4, `(.L_x_8) ;  /* 0x000000010c207547 */ /* 0x000fec000b800000 */
[----:B------:R-:W-:Y:S01]  /*0470*/  UISETP.NE.U32.AND UP2, UPT, UR8, URZ, UPT ;  /* 0x000000ff0800728c */ /* 0x000fe2000bf45070 */
[----:B-----5:R-:W-:Y:S01]  /*0480*/  FSETP.NEU.AND P0, PT, R26, RZ, PT ;  /* 0x000000ff1a00720b */ /* 0x020fe20003f0d000 */
[----:B------:R-:W-:Y:S02]  /*0490*/  USEL UR4, URZ, 0xffffffff, UP1 ;  /* 0xffffffffff047887 */ /* 0x000fe40008800000 */
[----:B------:R-:W-:-:S10]  /*04a0*/  UISETP.NE.AND.EX UP2, UPT, UR9, URZ, UPT, UP2 ;  /* 0x000000ff0900728c */ /* 0x000fd4000bf45320 */
[----:B------:R-:W-:Y:S01]  /*04b0*/  VOTEU.ANY UP0, P0 ;  /* 0x0000000000ff7886 */ /* 0x000fe20000000100 */
[----:B------:R-:W-:-:S04]  /*04c0*/  @!UP2 USEL UR4, URZ, 0xffffffff, UP0 ;  /* 0xffffffffff04a887 */ /* 0x000fc80008000000 */
[----:B------:R-:W-:-:S04]  /*04d0*/  ULOP3.LUT UR4, UR4, 0x1, URZ, 0xc0, !UPT ;  /* 0x0000000104047892 */ /* 0x000fc8000f8ec0ff */
[----:B------:R-:W-:-:S11]  /*04e0*/  UISETP.NE.U32.AND UP3, UPT, UR4, 0x1, UPT ;  /* 0x000000010400788c */ /* 0x000fd6000bf65070 */
.L_x_8:
[----:B------:R-:W3:Y:S01]  /*04f0*/  SHFL.IDX PT, R2, R54, RZ, 0x1f ;  /* 0x00001fff36027589 */ /* 0x000ee200000e0000 */
[----:B------:R-:W-:Y:S01]  /*0500*/  UISETP.NE.AND UP5, UPT, UR18, 0x2, UPT ;  /* 0x000000021200788c */ /* 0x000fe2000bfa5270 */
[----:B---3--:R-:W-:-:S13]  /*0510*/  ISETP.NE.AND P0, PT, R2, RZ, PT ;  /* 0x000000ff0200720c */ /* 0x008fda0003f05270 */
[----:B------:R-:W-:Y:S05]  /*0520*/  @P0 BRA `(.L_x_9) ;  /* 0x0000000000600947 */ /* 0x000fea0003800000 */
[----:B------:R-:W3:Y:S01]  /*0530*/  S2UR UR4, SR_CgaCtaId ;  /* 0x00000000000479c3 */ /* 0x000ee20000008800 */
[----:B------:R-:W-:Y:S01]  /*0540*/  UMOV UR5, 0x400 ;  /* 0x0000040000057882 */ /* 0x000fe20000000000 */
[----:B------:R-:W-:Y:S01]  /*0550*/  UMOV UR8, 0x1 ;  /* 0x0000000100087882 */ /* 0x000fe20000000000 */
[----:B------:R-:W-:Y:S01]  /*0560*/  UMOV UR6, 0x2 ;  /* 0x0000000200067882 */ /* 0x000fe20000000000 */
[----:B------:R-:W-:-:S04]  /*0570*/  UIADD3 UR8, UPT, UPT, -UR8, 0x100000, URZ ;  /* 0x0010000008087890 */ /* 0x000fc8000fffe1ff */
[----:B------:R-:W-:Y:S02]  /*0580*/  USHF.L.U32 UR9, UR8, 0xb, URZ ;  /* 0x0000000b08097899 */ /* 0x000fe400080006ff */
[----:B------:R-:W-:Y:S02]  /*0590*/  USHF.L.U32 UR8, UR8, 0x1, URZ ;  /* 0x0000000108087899 */ /* 0x000fe400080006ff */
[----:B------:R-:W-:-:S04]  /*05a0*/  UIADD3 UR6, UPT, UPT, -UR6, 0x100000, URZ ;  /* 0x0010000006067890 */ /* 0x000fc8000fffe1ff */
[----:B------:R-:W-:Y:S02]  /*05b0*/  USHF.L.U32 UR7, UR6, 0xb, URZ ;  /* 0x0000000b06077899 */ /* 0x000fe400080006ff */
[----:B------:R-:W-:Y:S01]  /*05c0*/  USHF.L.U32 UR6, UR6, 0x1, URZ ;  /* 0x0000000106067899 */ /* 0x000fe200080006ff */
[----:B------:R-:W-:Y:S01]  /*05d0*/  ELECT P0, URZ, PT ;  /* 0x0000000000ff782f */ /* 0x000fe20003800000 */
[----:B---3--:R-:W-:Y:S01]  /*05e0*/  ULEA UR4, UR4, UR5, 0x18 ;  /* 0x0000000504047291 */ /* 0x008fe2000f8ec0ff */
[----:B------:R-:W3:Y:S11]  /*05f0*/  FENCE.VIEW.ASYNC.S ;  /* 0x00000000000073c6 */ /* 0x000ef60000000000 */
[----:B---3--:R3:W4:Y:S01]  /*0600*/  SYNCS.EXCH.64 URZ, [UR4], UR8 ;  /* 0x0000000804ff75b2 */ /* 0x0087220008000100 */
[----:B------:R3:W1:Y:S01]  /*0610*/  SYNCS.EXCH.64 URZ, [UR4+0x28], UR6 ;  /* 0x0000280604ff75b2 */ /* 0x0006620008000100 */
        /* <DEDUP_REMOVED lines=8> */
[----:B------:R-:W-:Y:S01]  /*06a0*/  NOP ;  /* 0x0000000000007918 */ /* 0x000fe20000000000 */
.L_x_9:
[----:B------:R-:W2:Y:S01]  /*06b0*/  SHFL.IDX PT, R2, R54, RZ, 0x1f ;  /* 0x00001fff36027589 */ /* 0x000ea200000e0000 */
[----:B------:R-:W-:Y:S01]  /*06c0*/  NOP ;  /* 0x0000000000007918 */ /* 0x000fe20000000000 */
[----:B--2---:R-:W-:-:S13]  /*06d0*/  ISETP.NE.AND P0, PT, R2, 0x1, PT ;  /* 0x000000010200780c */ /* 0x004fda0003f05270 */
[----:B------:R-:W-:Y:S05]  /*06e0*/  @P0 BRA `(.L_x_10) ;  /* 0x0000000000500947 */ /* 0x000fea0003800000 */
[----:B---3--:R-:W2:Y:S01]  /*06f0*/  S2UR UR4, SR_CgaCtaId ;  /* 0x00000000000479c3 */ /* 0x008ea20000008800 */
        /* <DEDUP_REMOVED lines=10> */
[----:B--2---:R-:W-:Y:S01]  /*07a0*/  ULEA UR4, UR4, UR5, 0x18 ;  /* 0x0000000504047291 */ /* 0x004fe2000f8ec0ff */
[----:B------:R-:W2:Y:S11]  /*07b0*/  FENCE.VIEW.ASYNC.S ;  /* 0x00000000000073c6 */ /* 0x000eb60000000000 */
[----:B--2---:R2:W3:Y:S01]  /*07c0*/  SYNCS.EXCH.64 URZ, [UR4+0x50], UR8 ;  /* 0x0000500804ff75b2 */ /* 0x0044e20008000100 */
[----:B------:R2:W1:Y:S01]  /*07d0*/  SYNCS.EXCH.64 URZ, [UR4+0x68], UR6 ;  /* 0x0000680604ff75b2 */ /* 0x0004620008000100 */
[----:B------:R2:W1:Y:S01]  /*07e0*/  SYNCS.EXCH.64 URZ, [UR4+0x58], UR8 ;  /* 0x0000580804ff75b2 */ /* 0x0004620008000100 */
[----:B------:R2:W1:Y:S01]  /*07f0*/  SYNCS.EXCH.64 URZ, [UR4+0x70], UR6 ;  /* 0x0000700604ff75b2 */ /* 0x0004620008000100 */
[----:B------:R2:W1:Y:S01]  /*0800*/  SYNCS.EXCH.64 URZ, [UR4+0x60], UR8 ;  /* 0x0000600804ff75b2 */ /* 0x0004620008000100 */
[----:B------:R2:W1:Y:S01]  /*0810*/  SYNCS.EXCH.64 URZ, [UR4+0x78], UR6 ;  /* 0x0000780604ff75b2 */ /* 0x0004620008000100 */
[----:B------:R-:W-:Y:S01]  /*0820*/  NOP ;  /* 0x0000000000007918 */ /* 0x000fe20000000000 */
.L_x_10:
[----:B------:R-:W4:Y:S01]  /*0830*/  SHFL.IDX PT, R2, R54, RZ, 0x1f ;  /* 0x00001fff36027589 */ /* 0x000f2200000e0000 */
[----:B------:R-:W-:Y:S01]  /*0840*/  NOP ;  /* 0x0000000000007918 */ /* 0x000fe20000000000 */
[----:B----4-:R-:W-:-:S13]  /*0850*/  ISETP.NE.AND P0, PT, R2, 0x3, PT ;  /* 0x000000030200780c */ /* 0x010fda0003f05270 */
[----:B------:R-:W-:Y:S05]  /*0860*/  @P0 BRA `(.L_x_11) ;  /* 0x0000000000300947 */ /* 0x000fea0003800000 */
[----:B--23--:R-:W2:Y:S01]  /*0870*/  S2UR UR4, SR_CgaCtaId ;  /* 0x00000000000479c3 */ /* 0x00cea20000008800 */
[----:B------:R-:W-:Y:S01]  /*0880*/  UMOV UR6, 0x400 ;  /* 0x0000040000067882 */ /* 0x000fe20000000000 */
[----:B------:R-:W-:Y:S01]  /*0890*/  UMOV UR5, 0x20 ;  /* 0x0000002000057882 */ /* 0x000fe20000000000 */
[----:B------:R-:W-:Y:S01]  /*08a0*/  ELECT P0, URZ, PT ;  /* 0x0000000000ff782f */ /* 0x000fe20003800000 */
[----:B--2---:R-:W-:Y:S02]  /*08b0*/  ULEA UR6, UR4, UR6, 0x18 ;  /* 0x0000000604067291 */ /* 0x004fe4000f8ec0ff */
[----:B------:R-:W-:-:S04]  /*08c0*/  UIADD3 UR4, UPT, UPT, -UR5, 0x100000, URZ ;  /* 0x0010000005047890 */ /* 0x000fc8000fffe1ff */
[----:B------:R-:W-:Y:S02]  /*08d0*/  USHF.L.U32 UR5, UR4, 0xb, URZ ;  /* 0x0000000b04057899 */ /* 0x000fe400080006ff */
[----:B------:R-:W-:Y:S01]  /*08e0*/  USHF.L.U32 UR4, UR4, 0x1, URZ ;  /* 0x0000000104047899 */ /* 0x000fe200080006ff */
[----:B------:R-:W2:Y:S11]  /*08f0*/  FENCE.VIEW.ASYNC.S ;  /* 0x00000000000073c6 */ /* 0x000eb60000000000 */
[----:B--2---:R4:W2:Y:S01]  /*0900*/  SYNCS.EXCH.64 URZ, [UR6+0x80], UR4 ;  /* 0x0000800406ff75b2 */ /* 0x0048a20008000100 */
[----:B------:R4:W3:Y:S02]  /*0910*/  SYNCS.EXCH.64 URZ, [UR6+0x88], UR4 ;  /* 0x0000880406ff75b2 */ /* 0x0008e40008000100 */
[----:B----4-:R-:W-:Y:S01]  /*0920*/  NOP ;  /* 0x0000000000007918 */ /* 0x010fe20000000000 */
.L_x_11:
[----:B------:R-:W4:Y:S01]  /*0930*/  SHFL.IDX PT, R2, R54, RZ, 0x1f ;  /* 0x00001fff36027589 */ /* 0x000f2200000e0000 */
[----:B------:R-:W-:Y:S01]  /*0940*/  NOP ;  /* 0x0000000000007918 */ /* 0x000fe20000000000 */
[----:B----4-:R-:W-:-:S13]  /*0950*/  ISETP.NE.AND P0, PT, R2, 0x4, PT ;  /* 0x000000040200780c */ /* 0x010fda0003f05270 */
[----:B------:R-:W-:Y:S05]  /*0960*/  @P0 BRA `(.L_x_12) ;  /* 0x00000000004c0947 */ /* 0x000fea0003800000 */
[----:B--23--:R-:W2:Y:S01]  /*0970*/  S2UR UR6, SR_CgaCtaId ;  /* 0x00000000000679c3 */ /* 0x00cea20000008800 */
[----:B------:R-:W-:Y:S01]  /*0980*/  UMOV UR4, 0x1e0 ;  /* 0x000001e000047882 */ /* 0x000fe20000000000 */
[----:B------:R-:W-:Y:S01]  /*0990*/  UMOV UR5, 0x400 ;  /* 0x0000040000057882 */ /* 0x000fe20000000000 */
[----:B------:R-:W-:Y:S01]  /*09a0*/  USEL UR4, UR4, 0x1a0, UP3 ;  /* 0x000001a004047887 */ /* 0x000fe20009800000 */
[----:B------:R-:W-:Y:S01]  /*09b0*/  UMOV UR8, 0x1 ;  /* 0x0000000100087882 */ /* 0x000fe20000000000 */
[----:B------:R-:W-:Y:S01]  /*09c0*/  ELECT P0, URZ, PT ;  /* 0x0000000000ff782f */ /* 0x000fe20003800000 */
[----:B------:R-:W-:-:S04]  /*09d0*/  UIADD3 UR8, UPT, UPT, -UR8, 0x100000, URZ ;  /* 0x0010000008087890 */ /* 0x000fc8000fffe1ff */
[----:B------:R-:W-:Y:S02]  /*09e0*/  USHF.L.U32 UR9, UR8, 0xb, URZ ;  /* 0x0000000b08097899 */ /* 0x000fe400080006ff */
[----:B------:R-:W-:Y:S02]  /*09f0*/  USHF.L.U32 UR8, UR8, 0x1, URZ ;  /* 0x0000000108087899 */ /* 0x000fe400080006ff */
[----:B--2---:R-:W-:Y:S02]  /*0a00*/  ULEA UR6, UR6, UR5, 0x18 ;  /* 0x0000000506067291 */ /* 0x004fe4000f8ec0ff */
[----:B------:R-:W-:-:S04]  /*0a10*/  UIADD3 UR4, UPT, UPT, -UR4, 0x100000, URZ ;  /* 0x0010000004047890 */ /* 0x000fc8000fffe1ff */
[----:B------:R-:W-:Y:S02]  /*0a20*/  USHF.L.U32 UR5, UR4, 0xb, URZ ;  /* 0x0000000b04057899 */ /* 0x000fe400080006ff */
[----:B------:R-:W-:Y:S01]  /*0a30*/  USHF.L.U32 UR4, UR4, 0x1, URZ ;  /* 0x0000000104047899 */ /* 0x000fe200080006ff */
[----:B------:R-:W2:Y:S03]  /*0a40*/  FENCE.VIEW.ASYNC.S ;  /* 0x00000000000073c6 */ /* 0x000ea60000000000 */
[----:B--2---:R4:W2:Y:S08]  /*0a50*/  SYNCS.EXCH.64 URZ, [UR6+0x90], UR8 ;  /* 0x0000900806ff75b2 */ /* 0x0048b00008000100 */
[----:B------:R4:W3:Y:S01]  /*0a60*/  SYNCS.EXCH.64 URZ, [UR6+0xa0], UR4 ;  /* 0x0000a00406ff75b2 */ /* 0x0008e20008000100 */
[----:B------:R4:W1:Y:S01]  /*0a70*/  SYNCS.EXCH.64 URZ, [UR6+0x98], UR8 ;  /* 0x0000980806ff75b2 */ /* 0x0008620008000100 */
[----:B------:R4:W1:Y:S02]  /*0a80*/  SYNCS.EXCH.64 URZ, [UR6+0xa8], UR4 ;  /* 0x0000a80406ff75b2 */ /* 0x0008640008000100 */
[----:B----4-:R-:W-:Y:S01]  /*0a90*/  NOP ;  /* 0x0000000000007918 */ /* 0x010fe20000000000 */
.L_x_12:
[----:B------:R-:W4:Y:S01]  /*0aa0*/  SHFL.IDX PT, R2, R54, RZ, 0x1f ;  /* 0x00001fff36027589 */ /* 0x000f2200000e0000 */
[----:B------:R-:W-:Y:S01]  /*0ab0*/  NOP ;  /* 0x0000000000007918 */ /* 0x000fe20000000000 */
[----:B----4-:R-:W-:-:S13]  /*0ac0*/  ISETP.NE.AND P0, PT, R2, 0x5, PT ;  /* 0x000000050200780c */ /* 0x010fda0003f05270 */
[----:B------:R-:W-:Y:S05]  /*0ad0*/  @P0 BRA `(.L_x_13) ;  /* 0x0000000000580947 */ /* 0x000fea0003800000 */
[----:B--23--:R-:W2:Y:S01]  /*0ae0*/  S2UR UR4, SR_CgaCtaId ;  /* 0x00000000000479c3 */ /* 0x00cea20000008800 */
        /* <DEDUP_REMOVED lines=12> */
[----:B--2---:R4:W2:Y:S01]  /*0bb0*/  SYNCS.EXCH.64 URZ, [UR4+0xb0], UR8 ;  /* 0x0000b00804ff75b2 */ /* 0x0048a20008000100 */
[----:B------:R4:W3:Y:S01]  /*0bc0*/  SYNCS.EXCH.64 URZ, [UR4+0xd0], UR6 ;  /* 0x0000d00604ff75b2 */ /* 0x0008e20008000100 */
[----:B------:R4:W1:Y:S01]  /*0bd0*/  SYNCS.EXCH.64 URZ, [UR4+0xb8], UR8 ;  /* 0x0000b80804ff75b2 */ /* 0x0008620008000100 */
[----:B------:R4:W1:Y:S01]  /*0be0*/  SYNCS.EXCH.64 URZ, [UR4+0xd8], UR6 ;  /* 0x0000d80604ff75b2 */ /* 0x0008620008000100 */
[----:B------:R4:W1:Y:S01]  /*0bf0*/  SYNCS.EXCH.64 URZ, [UR4+0xc0], UR8 ;  /* 0x0000c00804ff75b2 */ /* 0x0008620008000100 */
[----:B------:R4:W1:Y:S01]  /*0c00*/  SYNCS.EXCH.64 URZ, [UR4+0xe0], UR6 ;  /* 0x0000e00604ff75b2 */ /* 0x0008620008000100 */
[----:B------:R4:W1:Y:S01]  /*0c10*/  SYNCS.EXCH.64 URZ, [UR4+0xc8], UR8 ;  /* 0x0000c80804ff75b2 */ /* 0x0008620008000100 */
[----:B------:R4:W1:Y:S02]  /*0c20*/  SYNCS.EXCH.64 URZ, [UR4+0xe8], UR6 ;  /* 0x0000e80604ff75b2 */ /* 0x0008640008000100 */
[----:B----4-:R-:W-:Y:S01]  /*0c30*/  NOP ;  /* 0x0000000000007918 */ /* 0x010fe20000000000 */
.L_x_13:
[----:B------:R-:W4:Y:S01]  /*0c40*/  SHFL.IDX PT, R2, R54, RZ, 0x1f ;  /* 0x00001fff36027589 */ /* 0x000f2200000e0000 */
[----:B------:R-:W1:Y:S01]  /*0c50*/  S2UR UR54, SR_CgaCtaId ;  /* 0x00000000003679c3 */ /* 0x000e620000008800 */
[----:B------:R-:W-:Y:S01]  /*0c60*/  NOP ;  /* 0x0000000000007918 */ /* 0x000fe20000000000 */
[----:B----4-:R-:W-:-:S13]  /*0c70*/  ISETP.NE.AND P0, PT, R2, 0x3, PT ;  /* 0x000000030200780c */ /* 0x010fda0003f05270 */
[----:B-1----:R-:W-:Y:S05]  /*0c80*/  @P0 BRA `(.L_x_14) ;  /* 0x0000000000340947 */ /* 0x002fea0003800000 */
[----:B--23--:R-:W-:Y:S01]  /*0c90*/  UMOV UR4, 0x400 ;  /* 0x0000040000047882 */ /* 0x00cfe20000000000 */
[----:B------:R-:W-:Y:S01]  /*0ca0*/  UMOV UR6, 0x20 ;  /* 0x0000002000067882 */ /* 0x000fe20000000000 */
[----:B------:R-:W-:Y:S02]  /*0cb0*/  ULEA UR4, UR54, UR4, 0x18 ;  /* 0x0000000436047291 */ /* 0x000fe4000f8ec0ff */
[----:B------:R-:W-:-:S04]  /*0cc0*/  UIADD3 UR6, UPT, UPT, -UR6, 0x100000, URZ ;  /* 0x0010000006067890 */ /* 0x000fc8000fffe1ff */
[----:B------:R-:W-:Y:S02]  /*0cd0*/  USHF.L.U32 UR7, UR6, 0xb, URZ ;  /* 0x0000000b06077899 */ /* 0x000fe400080006ff */
[----:B------:R-:W-:Y:S01]  /*0ce0*/  USHF.L.U32 UR6, UR6, 0x1, URZ ;  /* 0x0000000106067899 */ /* 0x000fe200080006ff */
[----:B------:R-:W-:Y:S01]  /*0cf0*/  ELECT P0, URZ, PT ;  /* 0x0000000000ff782f */ /* 0x000fe20003800000 */
[----:B------:R-:W1:Y:S10]  /*0d00*/  FENCE.VIEW.ASYNC.S ;  /* 0x00000000000073c6 */ /* 0x000e740000000000 */
[----:B-1----:R1:W4:Y:S01]  /*0d10*/  SYNCS.EXCH.64 URZ, [UR4+0xf0], UR6 ;  /* 0x0000f00604ff75b2 */ /* 0x0023220008000100 */
[----:B------:R1:W2:Y:S01]  /*0d20*/  SYNCS.EXCH.64 URZ, [UR4+0x100], UR6 ;  /* 0x0001000604ff75b2 */ /* 0x0002a20008000100 */
[----:B------:R1:W3:Y:S01]  /*0d30*/  SYNCS.EXCH.64 URZ, [UR4+0xf8], UR6 ;  /* 0x0000f80604ff75b2 */ /* 0x0002e20008000100 */
[----:B------:R1:W1:Y:S01]  /*0d40*/  SYNCS.EXCH.64 URZ, [UR4+0x108], UR6 ;  /* 0x0001080604ff75b2 */ /* 0x0002620008000100 */
[----:B------:R-:W-:Y:S01]  /*0d50*/  NOP ;  /* 0x0000000000007918 */ /* 0x000fe20000000000 */
.L_x_14:
[----:B-123--:R-:W1:Y:S01]  /*0d60*/  LDCU UR4, c[0x0][0x36c] ;  /* 0x00006d80ff0477ac */ /* 0x00ee620008000800 */
[----:B------:R-:W-:Y:S01]  /*0d70*/  ISETP.NE.OR P3, PT, R0, 0x2, !P3 ;  /* 0x000000020000780c */ /* 0x000fe20005f65670 */
[----:B------:R-:W-:Y:S01]  /*0d80*/  NOP ;  /* 0x0000000000007918 */ /* 0x000fe20000000000 */
[----:B------:R-:W-:Y:S01]  /*0d90*/  LOP3.LUT R0, R64, 0x1f, RZ, 0xc0, !PT ;  /* 0x0000001f40007812 */ /* 0x000fe200078ec0ff */
[----:B------:R-:W-:Y:S02]  /*0da0*/  UISETP.NE.AND UP4, UPT, UR18, URZ, UPT ;  /* 0x000000ff1200728c */ /* 0x000fe4000bf85270 */
[----:B-1----:R-:W-:-:S09]  /*0db0*/  UISETP.EQ.U32.AND UP6, UPT, UR4, 0x1, UPT ;  /* 0x000000010400788c */ /* 0x002fd2000bfc2070 */
[----:B------:R-:W-:Y:S05]  /*0dc0*/  BRA.U !UP6, `(.L_x_15) ;  /* 0x000000010e087547 */ /* 0x000fea000b800000 */
[----:B----4-:R-:W-:Y:S01]  /*0dd0*/  UCGABAR_ARV ;  /* 0x00000000000079c7 */ /* 0x010fe20008000000 */
[----:B------:R-:W-:Y:S05]  /*0de0*/  BRA `(.L_x_16) ;  /* 0x0000000000047947 */ /* 0x000fea0003800000 */
.L_x_15:
[----:B----4-:R-:W-:Y:S01]  /*0df0*/  NOP ;  /* 0x0000000000007918 */ /* 0x010fe20000000000 */
.L_x_16:
[----:B------:R-:W1:Y:S01]  /*0e00*/  S2UR UR26, SR_CTAID.X ;  /* 0x00000000001a79c3 */ /* 0x000e620000002500 */
[----:B------:R-:W-:-:S05]  /*0e10*/  CS2R.32 R56, SR_CgaSize ;  /* 0x0000000000387805 */ /* 0x000fca0000008a00 */
[----:B------:R-:W-:-:S05]  /*0e20*/  IMAD R56, R56, -0xa0, RZ ;  /* 0xffffff6038387824 */ /* 0x000fca00078e02ff */
[----:B------:R-:W-:-:S14]  /*0e30*/  R2UR UR5, R56 ;  /* 0x00000000380572ca */ /* 0x000fdc00000e0000 */
[----:B------:R-:W2:Y:S01]  /*0e40*/  LDCU UR5, c[0x0][UR5+0x2b0] ;  /* 0x00005600050577ac */ /* 0x000ea20008000800 */
[----:B------:R-:W-:-:S05]  /*0e50*/  CS2R.32 R56, SR_CgaSize ;  /* 0x0000000000387805 */ /* 0x000fca0000008a00 */
[----:B------:R-:W-:-:S05]  /*0e60*/  IMAD R56, R56, -0xa0, RZ ;  /* 0xffffff6038387824 */ /* 0x000fca00078e02ff */
[----:B------:R-:W-:-:S14]  /*0e70*/  R2UR UR4, R56 ;  /* 0x00000000380472ca */ /* 0x000fdc00000e0000 */
[----:B------:R-:W3:Y:S01]  /*0e80*/  LDCU UR4, c[0x0][UR4+0x2b4] ;  /* 0x00005680040477ac */ /* 0x000ee20008000800 */
[----:B------:R-:W4:Y:S01]  /*0e90*/  S2UR UR27, SR_CTAID.Y ;  /* 0x00000000001b79c3 */ /* 0x000f220000002600 */
[----:B------:R-:W-:-:S05]  /*0ea0*/  CS2R.32 R56, SR_CgaSize ;  /* 0x0000000000387805 */ /* 0x000fca0000008a00 */
[----:B------:R-:W-:-:S05]  /*0eb0*/  IMAD R56, R56, -0xa0, RZ ;  /* 0xffffff6038387824 */ /* 0x000fca00078e02ff */
[----:B------:R-:W-:-:S14]  /*0ec0*/  R2UR UR6, R56 ;  /* 0x00000000380672ca */ /* 0x000fdc00000e0000 */
[----:B------:R-:W3:Y:S01]  /*0ed0*/  LDCU UR6, c[0x0][UR6+0x2a0] ;  /* 0x00005400060677ac */ /* 0x000ee20008000800 */
[----:B------:R-:W-:-:S05]  /*0ee0*/  CS2R.32 R56, SR_CgaSize ;  /* 0x0000000000387805 */ /* 0x000fca0000008a00 */
[----:B------:R-:W-:-:S05]  /*0ef0*/  IMAD R56, R56, -0xa0, RZ ;  /* 0xffffff6038387824 */ /* 0x000fca00078e02ff */
[----:B------:R-:W-:-:S14]  /*0f00*/  R2UR UR7, R56 ;  /* 0x00000000380772ca */ /* 0x000fdc00000e0000 */
[----:B------:R-:W3:Y:S01]  /*0f10*/  LDCU UR7, c[0x0][UR7+0x2a4] ;  /* 0x00005480070777ac */ /* 0x000ee20008000800 */
[----:B------:R-:W-:Y:S01]  /*0f20*/  USHF.L.U32 UR23, UR54, 0xa, URZ ;  /* 0x0000000a36177899 */ /* 0x000fe200080006ff */
[----:B------:R-:W3:Y:S01]  /*0f30*/  LDCU UR19, c[0x0][0xb24] ;  /* 0x00016480ff1377ac */ /* 0x000ee20008000800 */
[----:B------:R-:W3:Y:S01]  /*0f40*/  LDCU UR42, c[0x0][0xb24] ;  /* 0x00016480ff2a77ac */ /* 0x000ee20008000800 */
[----:B-1----:R-:W-:Y:S01]  /*0f50*/  I2FP.F32.U32 R3, UR26 ;  /* 0x0000001a00037c45 */ /* 0x002fe20008201000 */
[----:B------:R-:W1:Y:S04]  /*0f60*/  LDCU UR22, c[0x0][0xb30] ;  /* 0x00016600ff1677ac */ /* 0x000e680008000800 */
[----:B--2---:R-:W-:Y:S01]  /*0f70*/  FMUL R3, R3, UR5 ;  /* 0x0000000503037c20 */ /* 0x004fe20008400000 */
[----:B------:R-:W-:Y:S01]  /*0f80*/  ULOP3.LUT UR23, UR23, 0x400, URZ, 0xc0, !UPT ;  /* 0x0000040017177892 */ /* 0x000fe2000f8ec0ff */
[----:B----4-:R-:W-:-:S04]  /*0f90*/  I2FP.F32.U32 R2, UR27 ;  /* 0x0000001b00027c45 */ /* 0x010fc80008201000 */
[----:B------:R-:W2:Y:S01]  /*0fa0*/  F2I.U32.TRUNC.NTZ R3, R3 ;  /* 0x0000000300037305 */ /* 0x000ea2000020f000 */
[----:B---3--:R-:W-:-:S07]  /*0fb0*/  FMUL R2, R2, UR4 ;  /* 0x0000000402027c20 */ /* 0x008fce0008400000 */
[----:B------:R-:W3:Y:S01]  /*0fc0*/  F2I.U32.TRUNC.NTZ R2, R2 ;  /* 0x0000000200027305 */ /* 0x000ee2000020f000 */
[----:B--2---:R-:W-:Y:S02]  /*0fd0*/  R2UR UR5, R3 ;  /* 0x00000000030572ca */ /* 0x004fe400000e0000 */
[----:B---3--:R-:W-:Y:S02]  /*0fe0*/  R2UR UR4, R2 ;  /* 0x00000000020472ca */ /* 0x008fe400000e0000 */
[----:B------:R-:W-:-:S09]  /*0ff0*/  PRMT R2, RZ, 0x7610, R2 ;  /* 0x00007610ff027816 */ /* 0x000fd20000000002 */
[----:B------:R-:W-:-:S04]  /*1000*/  UIADD3 UR5, UPT, UPT, -UR5, URZ, URZ ;  /* 0x000000ff05057290 */ /* 0x000fc8000fffe1ff */
[----:B------:R-:W-:Y:S02]  /*1010*/  UIMAD UR5, UR6, UR5, UR26 ;  /* 0x00000005060572a4 */ /* 0x000fe4000f8e021a */
[----:B------:R-:W-:-:S04]  /*1020*/  UIADD3 UR4, UPT, UPT, -UR4, URZ, URZ ;  /* 0x000000ff04047290 */ /* 0x000fc8000fffe1ff */
[----:B------:R-:W-:Y:S01]  /*1030*/  IMAD.U32 R56, RZ, RZ, UR5 ;  /* 0x00000005ff387e24 */ /* 0x000fe2000f8e00ff */
[----:B------:R-:W-:-:S06]  /*1040*/  UIMAD UR4, UR7, UR4, UR27 ;  /* 0x00000004070472a4 */ /* 0x000fcc000f8e021b */
[----:B------:R-:W-:Y:S01]  /*1050*/  IMAD.U32 R55, RZ, RZ, UR4 ;  /* 0x00000004ff377e24 */ /* 0x000fe2000f8e00ff */
[----:B-1----:R-:W-:Y:S06]  /*1060*/  BRA.U UP4, `(.L_x_17) ;  /* 0x00000001042c7547 */ /* 0x002fec000b800000 */
[----:B------:R-:W-:Y:S02]  /*1070*/  R2UR UR4, R55 ;  /* 0x00000000370472ca */ /* 0x000fe400000e0000 */
[----:B------:R-:W-:-:S11]  /*1080*/  R2UR UR6, R56 ;  /* 0x00000000380672ca */ /* 0x000fd600000e0000 */
[----:B------:R-:W-:-:S04]  /*1090*/  UISETP.NE.AND UP0, UPT, UR4, URZ, UPT ;  /* 0x000000ff0400728c */ /* 0x000fc8000bf05270 */
[----:B------:R-:W-:-:S04]  /*10a0*/  UISETP.EQ.OR UP0, UPT, UR6, URZ, !UP0 ;  /* 0x000000ff0600728c */ /* 0x000fc8000c702670 */
[----:B------:R-:W-:Y:S02]  /*10b0*/  USEL UR5, URZ, 0x1, !UP0 ;  /* 0x00000001ff057887 */ /* 0x000fe4000c000000 */
[----:B------:R-:W-:-:S04]  /*10c0*/  UISETP.NE.AND UP0, UPT, UR4, URZ, UPT ;  /* 0x000000ff0400728c */ /* 0x000fc8000bf05270 */
[----:B------:R-:W-:Y:S02]  /*10d0*/  USEL UR4, URZ, 0x2, UP0 ;  /* 0x00000002ff047887 */ /* 0x000fe40008000000 */
[----:B------:R-:W-:-:S04]  /*10e0*/  UISETP.NE.AND UP0, UPT, UR6, 0x1, UPT ;  /* 0x000000010600788c */ /* 0x000fc8000bf05270 */
[----:B------:R-:W-:-:S04]  /*10f0*/  USEL UR4, UR4, 0x2, UP0 ;  /* 0x0000000204047887 */ /* 0x000fc80008000000 */
[----:B------:R-:W-:-:S06]  /*1100*/  UIADD3 UR4, UPT, UPT, UR5, UR4, URZ ;  /* 0x0000000405047290 */ /* 0x000fcc000fffe0ff */
[----:B------:R-:W-:-:S07]  /*1110*/  IMAD.U32 R2, RZ, RZ, UR4 ;  /* 0x00000004ff027e24 */ /* 0x000fce000f8e00ff */
.L_x_17:
[----:B------:R-:W1:Y:S01]  /*1120*/  S2UR UR36, SR_CTAID.Z ;  /* 0x00000000002479c3 */ /* 0x000e620000002700 */
[----:B------:R-:W-:-:S09]  /*1130*/  UISETP.GE.AND UP0, UPT, UR19, 0x1, UPT ;  /* 0x000000011300788c */ /* 0x000fd2000bf06270 */
[----:B------:R-:W-:Y:S05]  /*1140*/  BRA.U !UP0, `(.L_x_18) ;  /* 0x0000000108d07547 */ /* 0x000fea000b800000 */
[----:B------:R-:W2:Y:S01]  /*1150*/  LDCU UR20, c[0x0][0xb0c] ;  /* 0x00016180ff1477ac */ /* 0x000ea20008000800 */
[----:B------:R-:W3:Y:S01]  /*1160*/  LDCU.128 UR12, c[0x0][0xb10] ;  /* 0x00016200ff0c77ac */ /* 0x000ee20008000c00 */
[----:B------:R-:W4:Y:S01]  /*1170*/  LDCU UR6, c[0x0][0x370] ;  /* 0x00006e00ff0677ac */ /* 0x000f220008000800 */
[----:B------:R-:W1:Y:S01]  /*1180*/  LDCU UR7, c[0x0][0x374] ;  /* 0x00006e80ff0777ac */ /* 0x000e620008000800 */
[----:B------:R-:W1:Y:S01]  /*1190*/  LDCU UR21, c[0x0][0xb20] ;  /* 0x00016400ff1577ac */ /* 0x000e620008000800 */
[----:B--2---:R-:W-:Y:S02]  /*11a0*/  UISETP.NE.AND UP0, UPT, UR20, 0x1, UPT ;  /* 0x000000011400788c */ /* 0x004fe4000bf05270 */
[----:B---3--:R-:W-:Y:S01]  /*11b0*/  UIMAD.WIDE.U32 UR4, UR26, UR12, URZ ;  /* 0x0000000c1a0472a5 */ /* 0x008fe2000f8e00ff */
[----:B------:R-:W2:Y:S01]  /*11c0*/  LDCU.64 UR8, c[0x0][0xb28] ;  /* 0x00016500ff0877ac */ /* 0x000ea20008000a00 */
[----:B----4-:R-:W-:Y:S02]  /*11d0*/  UIMAD.WIDE.U32 UR10, UR6, UR12, URZ ;  /* 0x0000000c060a72a5 */ /* 0x010fe4000f8e00ff */
[----:B------:R-:W-:-:S02]  /*11e0*/  USHF.R.U32.HI UR5, URZ, UR13, UR5 ;  /* 0x0000000dff057299 */ /* 0x000fc40008011605 */
[----:B------:R-:W-:Y:S02]  /*11f0*/  UISETP.NE.AND UP2, UPT, UR19, 0x1, UPT ;  /* 0x000000011300788c */ /* 0x000fe4000bf45270 */
[----:B------:R-:W-:Y:S01]  /*1200*/  USEL UR5, UR26, UR5, !UP0 ;  /* 0x000000051a057287 */ /* 0x000fe2000c000000 */
[----:B------:R-:W-:Y:S01]  /*1210*/  UMOV UR10, UR11 ;  /* 0x0000000b000a7c82 */ /* 0x000fe20008000000 */
[----:B------:R-:W-:Y:S02]  /*1220*/  UIMAD.WIDE.U32 UR16, UR27, UR15, URZ ;  /* 0x0000000f1b1072a5 */ /* 0x000fe4000f8e00ff */
[----:B------:R-:W-:Y:S02]  /*1230*/  @UP0 USHF.R.U32.HI UR6, URZ, UR13, UR10 ;  /* 0x0000000dff060299 */ /* 0x000fe4000801160a */
[----:B------:R-:W-:Y:S02]  /*1240*/  UISETP.NE.AND UP0, UPT, UR14, 0x1, UPT ;  /* 0x000000010e00788c */ /* 0x000fe4000bf05270 */
[----:B-1----:R-:W-:-:S02]  /*1250*/  UIMAD.WIDE.U32 UR10, UR7, UR15, URZ ;  /* 0x0000000f070a72a5 */ /* 0x002fc4000f8e00ff */
[----:B--2---:R-:W-:Y:S01]  /*1260*/  UIMAD.WIDE.U32 UR12, UR6, UR8, URZ ;  /* 0x00000008060c72a5 */ /* 0x004fe2000f8e00ff */
[----:B------:R-:W-:Y:S02]  /*1270*/  UMOV UR4, UR17 ;  /* 0x0000001100047c82 */ /* 0x000fe40008000000 */
[----:B------:R-:W-:Y:S02]  /*1280*/  USHF.R.U32.HI UR4, URZ, UR21, UR4 ;  /* 0x00000015ff047299 */ /* 0x000fe40008011604 */
[----:B------:R-:W-:Y:S02]  /*1290*/  UMOV UR10, UR11 ;  /* 0x0000000b000a7c82 */ /* 0x000fe40008000000 */
[----:B------:R-:W-:Y:S01]  /*12a0*/  UMOV UR12, UR13 ;  /* 0x0000000d000c7c82 */ /* 0x000fe20008000000 */
[----:B------:R-:W-:Y:S02]  /*12b0*/  @UP0 USHF.R.U32.HI UR7, URZ, UR21, UR10 ;  /* 0x00000015ff070299 */ /* 0x000fe4000801160a */
[----:B------:R-:W-:-:S02]  /*12c0*/  USEL UR4, UR27, UR4, !UP0 ;  /* 0x000000041b047287 */ /* 0x000fc4000c000000 */
[----:B------:R-:W-:Y:S02]  /*12d0*/  UIMAD.WIDE.U32 UR10, UR7, UR8, URZ ;  /* 0x00000008070a72a5 */ /* 0x000fe4000f8e00ff */
[----:B------:R-:W-:Y:S02]  /*12e0*/  @UP2 USHF.R.U32.HI UR6, URZ, UR9, UR12 ;  /* 0x00000009ff062299 */ /* 0x000fe4000801160c */
[----:B------:R-:W-:-:S03]  /*12f0*/  UIMAD.WIDE.U32 UR12, UR4, UR8, URZ ;  /* 0x00000008040c72a5 */ /* 0x000fc6000f8e00ff */
[----:B------:R-:W-:Y:S02]  /*1300*/  UMOV UR10, UR11 ;  /* 0x0000000b000a7c82 */ /* 0x000fe40008000000 */
[----:B------:R-:W-:Y:S02]  /*1310*/  @UP2 USHF.R.U32.HI UR7, URZ, UR9, UR10 ;  /* 0x00000009ff072299 */ /* 0x000fe4000801160a */
[----:B------:R-:W-:Y:S02]  /*1320*/  UIMAD UR10, UR6, UR19, URZ ;  /* 0x00000013060a72a4 */ /* 0x000fe4000f8e02ff */
[----:B------:R-:W-:-:S04]  /*1330*/  UIMAD UR7, UR7, UR19, URZ ;  /* 0x00000013070772a4 */ /* 0x000fc8000f8e02ff */
[----:B------:R-:W-:-:S03]  /*1340*/  UISETP.GE.AND UP0, UPT, UR4, UR7, UPT ;  /* 0x000000070400728c */ /* 0x000fc6000bf06270 */
[----:B------:R-:W-:Y:S01]  /*1350*/  UMOV UR7, UR13 ;  /* 0x0000000d00077c82 */ /* 0x000fe20008000000 */
[----:B------:R-:W-:Y:S02]  /*1360*/  UISETP.GE.OR UP0, UPT, UR5, UR10, UP0 ;  /* 0x0000000a0500728c */ /* 0x000fe40008706670 */
[----:B------:R-:W-:Y:S02]  /*1370*/  UIMAD.WIDE.U32 UR10, UR5, UR8, URZ ;  /* 0x00000008050a72a5 */ /* 0x000fe4000f8e00ff */
[----:B------:R-:W-:Y:S02]  /*1380*/  USHF.R.U32.HI UR7, URZ, UR9, UR7 ;  /* 0x00000009ff077299 */ /* 0x000fe40008011607 */
[----:B------:R-:W-:Y:S02]  /*1390*/  UIADD3 UR10, UPT, UPT, -UR4, URZ, URZ ;  /* 0x000000ff040a7290 */ /* 0x000fe4000fffe1ff */
[----:B------:R-:W-:Y:S02]  /*13a0*/  USEL UR7, UR4, UR7, !UP2 ;  /* 0x0000000704077287 */ /* 0x000fe4000d000000 */
[----:B------:R-:W-:Y:S01]  /*13b0*/  UIMAD UR10, UR14, UR10, UR27 ;  /* 0x0000000a0e0a72a4 */ /* 0x000fe2000f8e021b */
[----:B------:R-:W-:Y:S01]  /*13c0*/  @!UP0 UMOV UR8, UR11 ;  /* 0x0000000b00088c82 */ /* 0x000fe20008000000 */
[----:B------:R-:W-:-:S02]  /*13d0*/  UIADD3 UR11, UPT, UPT, -UR5, URZ, URZ ;  /* 0x000000ff050b7290 */ /* 0x000fc4000fffe1ff */
[----:B------:R-:W-:Y:S02]  /*13e0*/  @!UP0 USHF.R.U32.HI UR8, URZ, UR9, UR8 ;  /* 0x00000009ff088299 */ /* 0x000fe40008011608 */
[----:B------:R-:W-:Y:S02]  /*13f0*/  UIADD3 UR9, UPT, UPT, -UR7, URZ, URZ ;  /* 0x000000ff07097290 */ /* 0x000fe4000fffe1ff */
[----:B------:R-:W-:Y:S02]  /*1400*/  @!UP0 USEL UR8, UR5, UR8, !UP2 ;  /* 0x0000000805088287 */ /* 0x000fe4000d000000 */
[----:B------:R-:W-:Y:S02]  /*1410*/  UIMAD UR9, UR19, UR9, UR4 ;  /* 0x00000009130972a4 */ /* 0x000fe4000f8e0204 */
[----:B------:R-:W-:Y:S02]  /*1420*/  @!UP0 UIADD3 UR7, UPT, UPT, UR7, -UR8, URZ ;  /* 0x8000000807078290 */ /* 0x000fe4000fffe0ff */
[----:B------:R-:W-:-:S02]  /*1430*/  @!UP0 UIMAD UR6, UR9, UR6, UR8 ;  /* 0x00000006090682a4 */ /* 0x000fc4000f8e0208 */
[----:B------:R-:W-:Y:S02]  /*1440*/  @!UP0 UIMAD UR4, UR7, UR19, UR5 ;  /* 0x00000013070482a4 */ /* 0x000fe4000f8e0205 */
[----:B------:R-:W-:Y:S02]  /*1450*/  UIMAD UR26, UR20, UR11, UR26 ;  /* 0x0000000b141a72a4 */ /* 0x000fe4000f8e021a */
[----:B------:R-:W-:Y:S01]  /*1460*/  UIMAD UR27, UR4, UR14, UR10 ;  /* 0x0000000e041b72a4 */ /* 0x000fe2000f8e020a */
[----:B------:R-:W-:Y:S02]  /*1470*/  @!UP0 UMOV UR5, UR6 ;  /* 0x0000000600058c82 */ /* 0x000fe40008000000 */
[----:B------:R-:W-:-:S12]  /*1480*/  UIMAD UR26, UR5, UR20, UR26 ;  /* 0x00000014051a72a4 */ /* 0x000fd8000f8e021a */
.L_x_18:
[----:B------:R-:W-:-:S09]  /*1490*/  UISETP.NE.AND UP0, UPT, UR22, 0x1, UPT ;  /* 0x000000011600788c */ /* 0x000fd2000bf05270 */
[----:B------:R-:W-:Y:S05]  /*14a0*/  BRA.U UP0, `(.L_x_19) ;  /* 0x0000000100407547 */ /* 0x000fea000b800000 */
[----:B------:R-:W2:Y:S01]  /*14b0*/  LDCU.128 UR8, c[0x0][0xb10] ;  /* 0x00016200ff0877ac */ /* 0x000ea20008000c00 */
[----:B------:R-:W3:Y:S01]  /*14c0*/  LDCU UR12, c[0x0][0xb0c] ;  /* 0x00016180ff0c77ac */ /* 0x000ee20008000800 */
[----:B------:R-:W4:Y:S01]  /*14d0*/  LDCU UR13, c[0x0][0xb20] ;  /* 0x00016400ff0d77ac */ /* 0x000f220008000800 */
[----:B--2---:R-:W-:Y:S02]  /*14e0*/  UIMAD.WIDE.U32 UR4, UR26, UR8, URZ ;  /* 0x000000081a0472a5 */ /* 0x004fe4000f8e00ff */
[----:B------:R-:W-:Y:S02]  /*14f0*/  UIMAD.WIDE.U32 UR6, UR27, UR11, URZ ;  /* 0x0000000b1b0672a5 */ /* 0x000fe4000f8e00ff */
[----:B---3--:R-:W-:Y:S02]  /*1500*/  UISETP.NE.AND UP0, UPT, UR12, 0x1, UPT ;  /* 0x000000010c00788c */ /* 0x008fe4000bf05270 */
[----:B------:R-:W-:-:S03]  /*1510*/  USHF.R.U32.HI UR5, URZ, UR9, UR5 ;  /* 0x00000009ff057299 */ /* 0x000fc60008011605 */
[----:B------:R-:W-:Y:S01]  /*1520*/  UMOV UR4, UR7 ;  /* 0x0000000700047c82 */ /* 0x000fe20008000000 */
[----:B------:R-:W-:Y:S02]  /*1530*/  USEL UR5, UR26, UR5, !UP0 ;  /* 0x000000051a057287 */ /* 0x000fe4000c000000 */
[----:B------:R-:W-:Y:S02]  /*1540*/  UISETP.NE.AND UP0, UPT, UR10, 0x1, UPT ;  /* 0x000000010a00788c */ /* 0x000fe4000bf05270 */
[----:B----4-:R-:W-:-:S04]  /*1550*/  USHF.R.U32.HI UR4, URZ, UR13, UR4 ;  /* 0x0000000dff047299 */ /* 0x010fc80008011604 */
[----:B------:R-:W-:-:S04]  /*1560*/  USEL UR4, UR27, UR4, !UP0 ;  /* 0x000000041b047287 */ /* 0x000fc8000c000000 */
[----:B------:R-:W-:Y:S02]  /*1570*/  UIADD3 UR6, UPT, UPT, UR5, -UR4, URZ ;  /* 0x8000000405067290 */ /* 0x000fe4000fffe0ff */
[----:B------:R-:W-:Y:S02]  /*1580*/  UIADD3 UR4, UPT, UPT, -UR5, UR4, URZ ;  /* 0x0000000405047290 */ /* 0x000fe4000fffe1ff */
[----:B------:R-:W-:Y:S02]  /*1590*/  UIMAD UR27, UR6, UR10, UR27 ;  /* 0x0000000a061b72a4 */ /* 0x000fe4000f8e021b */
[----:B------:R-:W-:-:S12]  /*15a0*/  UIMAD UR26, UR4, UR12, UR26 ;  /* 0x0000000c041a72a4 */ /* 0x000fd8000f8e021a */
.L_x_19:
[----:B------:R-:W-:Y:S01]  /*15b0*/  UISETP.NE.AND UP0, UPT, UR18, 0x2, UPT ;  /* 0x000000021200788c */ /* 0x000fe2000bf05270 */
[----:B------:R-:W-:Y:S09]  /*15c0*/  BRA.U !UP6, `(.L_x_20) ;  /* 0x000000010e0c7547 */ /* 0x000ff2000b800000 */
[----:B------:R-:W-:Y:S01]  /*15d0*/  UCGABAR_WAIT ;  /* 0x0000000000007dc7 */ /* 0x000fe20008000000 */
[----:B------:R-:W-:Y:S01]  /*15e0*/  CCTL.IVALL ;  /* 0x00000000ff00798f */ /* 0x000fe20002000000 */
[----:B------:R-:W-:Y:S05]  /*15f0*/  BRA `(.L_x_21) ;  /* 0x0000000000047947 */ /* 0x000fea0003800000 */
.L_x_20:
[----:B------:R-:W-:Y:S06]  /*1600*/  BAR.SYNC.DEFER_BLOCKING 0x0 ;  /* 0x0000000000007b1d */ /* 0x000fec0000010000 */
.L_x_21:
[----:B------:R-:W-:Y:S05]  /*1610*/  BRA.U UP0, `(.L_x_22) ;  /* 0x00000015004c7547 */ /* 0x000fea000b800000 */
[----:B------:R-:W2:Y:S01]  /*1620*/  LDCU UR6, c[0x0][0x38c] ;  /* 0x00007180ff0677ac */ /* 0x000ea20008000800 */
[----:B------:R-:W-:Y:S01]  /*1630*/  PLOP3.LUT P1, PT, PT, PT, UP3, 0x80, 0x8 ;  /* 0x000000000008781c */ /* 0x000fe20003f2f038 */
[----:B------:R-:W-:Y:S01]  /*1640*/  IMAD.MOV.U32 R12, RZ, RZ, 0x1 ;  /* 0x00000001ff0c7424 */ /* 0x000fe200078e00ff */
[----:B------:R-:W-:Y:S01]  /*1650*/  ISETP.EQ.OR P2, PT, R0, RZ, P3 ;  /* 0x000000ff0000720c */ /* 0x000fe20001f42670 */
[----:B------:R-:W-:Y:S01]  /*1660*/  UISETP.NE.AND UP1, UPT, UR18, URZ, UPT ;  /* 0x000000ff1200728c */ /* 0x000fe2000bf25270 */
[----:B------:R-:W-:Y:S01]  /*1670*/  PLOP3.LUT P1, PT, P1, PT, PT, 0x8, 0x80 ;  /* 0x000000000080781c */ /* 0x000fe20000f2e170 */
[----:B------:R-:W-:Y:S01]  /*1680*/  USEL UR29, URZ, 0x1, UP5 ;  /* 0x00000001ff1d7887 */ /* 0x000fe2000a800000 */
[----:B------:R-:W-:Y:S01]  /*1690*/  CS2R R10, SRZ ;  /* 0x00000000000a7805 */ /* 0x000fe2000001ff00 */
[----:B------:R-:W-:Y:S01]  /*16a0*/  IMAD.MOV.U32 R9, RZ, RZ, RZ ;  /* 0x000000ffff097224 */ /* 0x000fe200078e00ff */
[----:B------:R-:W3:Y:S01]  /*16b0*/  LDCU UR44, c[0x0][0x370] ;  /* 0x00006e00ff2c77ac */ /* 0x000ee20008000800 */
[----:B------:R-:W-:Y:S01]  /*16c0*/  IMAD.MOV.U32 R8, RZ, RZ, 0x1 ;  /* 0x00000001ff087424 */ /* 0x000fe200078e00ff */
[----:B------:R-:W4:Y:S01]  /*16d0*/  LDCU.64 UR38, c[0x0][0x348] ;  /* 0x00006900ff2677ac */ /* 0x000f220008000a00 */
[----:B------:R-:W-:-:S02]  /*16e0*/  USHF.R.U32.HI UR48, URZ, 0x5, UR23 ;  /* 0x00000005ff307899 */ /* 0x000fc40008011617 */
[----:B--2---:R-:W-:Y:S02]  /*16f0*/  UIADD3 UR5, UPT, UPT, UR6, 0x3f, URZ ;  /* 0x0000003f06057890 */ /* 0x004fe4000fffe0ff */
[----:B------:R-:W-:Y:S02]  /*1700*/  UIADD3 UR49, UPT, UPT, UR6, 0x7e, URZ ;  /* 0x0000007e06317890 */ /* 0x000fe4000fffe0ff */
[----:B------:R-:W-:Y:S01]  /*1710*/  USHF.R.S32.HI UR4, URZ, 0x1f, UR5 ;  /* 0x0000001fff047899 */ /* 0x000fe20008011405 */
[----:B------:R-:W2:Y:S03]  /*1720*/  LDCU UR43, c[0x0][0x374] ;  /* 0x00006e80ff2b77ac */ /* 0x000ea60008000800 */
[----:B------:R-:W-:Y:S02]  /*1730*/  ULEA.HI UR4, UR4, UR5, URZ, 0x6 ;  /* 0x0000000504047291 */ /* 0x000fe4000f8f30ff */
[----:B------:R-:W-:-:S02]  /*1740*/  USEL UR29, UR29, 0x2, UP1 ;  /* 0x000000021d1d7887 */ /* 0x000fc40008800000 */
[----:B------:R-:W-:Y:S02]  /*1750*/  USHF.R.S32.HI UR46, URZ, 0x6, UR4 ;  /* 0x00000006ff2e7899 */ /* 0x000fe40008011404 */
[----:B------:R-:W-:Y:S02]  /*1760*/  UIADD3 UR4, UPT, UPT, UR6, -0x1, URZ ;  /* 0xffffffff06047890 */ /* 0x000fe4000fffe0ff */
[----:B------:R-:W-:Y:S02]  /*1770*/  UISETP.LT.U32.AND UP0, UPT, UR46, 0x5, UPT ;  /* 0x000000052e00788c */ /* 0x000fe4000bf01070 */
[----:B------:R-:W-:Y:S02]  /*1780*/  UISETP.GE.U32.AND UP2, UPT, UR4, -0x7f, UPT ;  /* 0xffffff810400788c */ /* 0x000fe4000bf46070 */
[----:B------:R-:W-:Y:S01]  /*1790*/  USEL UR45, UR46, 0x5, UP0 ;  /* 0x000000052e2d7887 */ /* 0x000fe20008000000 */
[----:B------:R-:W-:-:S03]  /*17a0*/  UMOV UR21, URZ ;  /* 0x000000ff00157c82 */ /* 0x000fc60008000000 */
[----:B------:R-:W-:Y:S02]  /*17b0*/  UIADD3 UR22, UPT, UPT, UR45, -0x1, URZ ;  /* 0xffffffff2d167890 */ /* 0x000fe4000fffe0ff */
[----:B------:R-:W-:-:S03]  /*17c0*/  UIADD3 UR47, UPT, UPT, UR46, -UR45, URZ ;  /* 0x8000002d2e2f7290 */ /* 0x000fc6000fffe0ff */
[----:B------:R-:W-:-:S04]  /*17d0*/  @UP2 UIADD3 UR22, UPT, UPT, UR45, URZ, URZ ;  /* 0x000000ff2d162290 */ /* 0x000fc8000fffe0ff */
[----:B--234-:R-:W-:-:S12]  /*17e0*/  UIADD3 UR22, UPT, UPT, UR22, 0x1, URZ ;  /* 0x0000000116167890 */ /* 0x01cfd8000fffe0ff */
.L_x_42:
[----:B------:R-:W-:Y:S01]  /*17f0*/  UISETP.NE.AND UP0, UPT, UR54, URZ, UPT ;  /* 0x000000ff3600728c */ /* 0x000fe2000bf05270 */
[----:B------:R-:W2:Y:S08]  /*1800*/  S2UR UR54, SR_CgaCtaId ;  /* 0x00000000003679c3 */ /* 0x000eb00000008800 */
[----:B------:R-:W-:Y:S05]  /*1810*/  BRA.U UP0, `(.L_x_23) ;  /* 0x0000000100347547 */ /* 0x000fea000b800000 */
[----:B------:R-:W3:Y:S01]  /*1820*/  S2R R0, SR_CgaCtaId ;  /* 0x0000000000007919 */ /* 0x000ee20000008800 */
[----:B------:R-:W-:-:S04]  /*1830*/  MOV R2, 0x400 ;  /* 0x0000040000027802 */ /* 0x000fc80000000f00 */
[----:B---3--:R-:W-:Y:S02]  /*1840*/  LEA R0, R0, R2, 0x18 ;  /* 0x0000000200007211 */ /* 0x008fe400078ec0ff */
[----:B------:R-:W-:-:S03]  /*1850*/  SHF.L.U32 R2, R8, 0x1f, RZ ;  /* 0x0000001f08027819 */ /* 0x000fc600000006ff */
[----:B------:R-:W-:-:S04]  /*1860*/  IMAD R0, R9, 0x8, R0 ;  /* 0x0000000809007824 */ /* 0x000fc800078e0200 */
[----:B------:R-:W3:Y:S02]  /*1870*/  SYNCS.PHASECHK.TRANS64.TRYWAIT P0, [R0+URZ+0x100], R2 ;  /* 0x00010002000075a7 */ /* 0x000ee400080011ff */
[----:B---3--:R-:W-:Y:S05]  /*1880*/  @!P0 BRA `(.L_x_24) ;  /* 0x0000006000f08947 */ /* 0x008fea0003800000 */
.L_x_123:
[----:B------:R-:W-:Y:S01]  /*1890*/  VIADD R9, R9, 0x1 ;  /* 0x0000000109097836 */ /* 0x000fe20000000000 */
[----:B------:R3:W-:Y:S04]  /*18a0*/  SYNCS.ARRIVE.TRANS64.A1T0 RZ, [R0+URZ+0xf0], RZ ;  /* 0x0000f0ff00ff79a7 */ /* 0x0007e800081000ff */
[----:B------:R-:W-:-:S04]  /*18b0*/  ISETP.NE.AND P0, PT, R9, 0x2, PT ;  /* 0x000000020900780c */ /* 0x000fc80003f05270 */
[----:B------:R-:W-:Y:S02]  /*18c0*/  SEL R9, R9, RZ, P0 ;  /* 0x000000ff09097207 */ /* 0x000fe40000000000 */
[----:B---3--:R-:W-:-:S04]  /*18d0*/  SEL R0, RZ, 0x1, P0 ;  /* 0x00000001ff007807 */ /* 0x008fc80000000000 */
[----:B------:R-:W-:-:S07]  /*18e0*/  LOP3.LUT R8, R8, R0, RZ, 0x3c, !PT ;  /* 0x0000000008087212 */ /* 0x000fce00078e3cff */
.L_x_23:
[----:B------:R-:W-:Y:S01]  /*18f0*/  UMOV UR13, 0x400 ;  /* 0x00000400000d7882 */ /* 0x000fe20000000000 */
[----:B------:R-:W-:Y:S01]  /*1900*/  SHF.L.U32 R0, R12, 0x1f, RZ ;  /* 0x0000001f0c007819 */ /* 0x000fe200000006ff */
[----:B--2---:R-:W-:Y:S02]  /*1910*/  ULEA UR13, UR54, UR13, 0x18 ;  /* 0x0000000d360d7291 */ /* 0x004fe4000f8ec0ff */
[----:B------:R-:W-:Y:S02]  /*1920*/  UISETP.GE.U32.AND UP0, UPT, UR49, 0x7f, UPT ;  /* 0x0000007f3100788c */ /* 0x000fe4000bf06070 */
[----:B------:R-:W-:Y:S02]  /*1930*/  ULEA UR4, UR21, UR13, 0x3 ;  /* 0x0000000d15047291 */ /* 0x000fe4000f8e18ff */
[----:B------:R-:W-:Y:S02]  /*1940*/  USHF.L.U32 UR35, UR26, 0x6, URZ ;  /* 0x000000061a237899 */ /* 0x000fe400080006ff */
[----:B------:R-:W-:Y:S01]  /*1950*/  ULEA UR19, UR27, UR48, 0x6 ;  /* 0x000000301b137291 */ /* 0x000fe2000f8e30ff */
[----:B------:R-:W-:-:S04]  /*1960*/  UMOV UR14, URZ ;  /* 0x000000ff000e7c82 */ /* 0x000fc80008000000 */
[----:B------:R2:W3:Y:S01]  /*1970*/  SYNCS.PHASECHK.TRANS64.TRYWAIT P0, [UR4+0x28], R0 ;  /* 0x00002800ff0075a7 */ /* 0x0004e20008001104 */
[----:B------:R-:W-:Y:S06]  /*1980*/  BRA.U !UP0, `(.L_x_25) ;  /* 0x0000000108f07547 */ /* 0x000fec000b800000 */
[----:B------:R-:W-:Y:S01]  /*1990*/  UMOV UR15, URZ ;  /* 0x000000ff000f7c82 */ /* 0x000fe20008000000 */
[----:B------:R-:W-:-:S05]  /*19a0*/  UMOV UR4, UR21 ;  /* 0x0000001500047c82 */ /* 0x000fca0008000000 */
.L_x_31:
[----:B------:R-:W-:Y:S01]  /*19b0*/  ULEA UR33, UR4, UR13, 0x3 ;  /* 0x0000000d04217291 */ /* 0x000fe2000f8e18ff */
[----:B---3--:R-:W-:Y:S01]  /*19c0*/  @!P3 MOV R2, 0x8000 ;  /* 0x000080000002b802 */ /* 0x008fe20000000f00 */
[----:B-1-3--:R-:W-:Y:S10]  /*19d0*/  @P0 BRA `(.L_x_26) ;  /* 0x00000000000c0947 */ /* 0x00aff40003800000 */
[----:B------:R-:W-:-:S04]  /*19e0*/  SHF.L.U32 R3, R12, 0x1f, RZ ;  /* 0x0000001f0c037819 */ /* 0x000fc800000006ff */
[----:B------:R-:W3:Y:S02]  /*19f0*/  SYNCS.PHASECHK.TRANS64.TRYWAIT P0, [UR33+0x28], R3 ;  /* 0x00002803ff0075a7 */ /* 0x000ee40008001121 */
[----:B---3--:R-:W-:Y:S05]  /*1a00*/  @!P0 BRA `(.L_x_27) ;  /* 0x0000006000a48947 */ /* 0x008fea0003800000 */
.L_x_26:
[----:B------:R3:W-:Y:S01]  /*1a10*/  @!P3 SYNCS.ARRIVE.TRANS64 RZ, [UR33], R2 ;  /* 0x00000002ffffb9a7 */ /* 0x0007e20008000021 */
[----:B------:R-:W-:-:S04]  /*1a20*/  ULOP3.LUT UR5, UR29, 0x2, URZ, 0xfc, !UPT ;  /* 0x000000021d057892 */ /* 0x000fc8000f8efcff */
[----:B------:R-:W-:-:S09]  /*1a30*/  UISETP.NE.AND UP0, UPT, UR5, 0x2, UPT ;  /* 0x000000020500788c */ /* 0x000fd2000bf05270 */
[----:B------:R-:W-:Y:S05]  /*1a40*/  BRA.U UP0, `(.L_x_28) ;  /* 0x0000000100047547 */ /* 0x000fea000b800000 */
[----:B-1----:R-:W-:Y:S05]  /*1a50*/  BPT.TRAP 0x1 ;  /* 0x000000040000795c */ /* 0x002fea0000300000 */
.L_x_28:
[----:B------:R-:W-:Y:S04]  /*1a60*/  BSSY.RECONVERGENT B0, `(.L_x_29) ;  /* 0x0000003000007945 */ /* 0x000fe80003800200 */
[----:B------:R-:W-:Y:S05]  /*1a70*/  @P2 BRA `(.L_x_30) ;  /* 0x0000000000042947 */ /* 0x000fea0003800000 */
[----:B-1----:R-:W-:Y:S05]  /*1a80*/  BPT.TRAP 0x1 ;  /* 0x000000040000795c */ /* 0x002fea0000300000 */
.L_x_30:
[----:B-1----:R-:W-:Y:S05]  /*1a90*/  BSYNC.RECONVERGENT B0 ;  /* 0x0000000000007941 */ /* 0x002fea0003800200 */
.L_x_29:
[----:B------:R-:W-:Y:S02]  /*1aa0*/  UIADD3 UR5, UPT, UPT, UR4, 0x1, URZ ;  /* 0x0000000104057890 */ /* 0x000fe4000fffe0ff */
[----:B------:R-:W-:Y:S02]  /*1ab0*/  ULEA UR24, UR4, UR13, 0xe ;  /* 0x0000000d04187291 */ /* 0x000fe4000f8e70ff */
[----:B------:R-:W-:Y:S02]  /*1ac0*/  UISETP.NE.AND UP0, UPT, UR5, 0x5, UPT ;  /* 0x000000050500788c */ /* 0x000fe4000bf05270 */
[----:B------:R-:W-:Y:S02]  /*1ad0*/  ULEA UR8, UR4, UR23, 0xc ;  /* 0x0000001704087291 */ /* 0x000fe4000f8e60ff */
[----:B------:R-:W-:Y:S02]  /*1ae0*/  USEL UR6, URZ, 0x1, UP0 ;  /* 0x00000001ff067887 */ /* 0x000fe40008000000 */
[----:B------:R-:W-:-:S02]  /*1af0*/  USEL UR21, UR5, URZ, UP0 ;  /* 0x000000ff05157287 */ /* 0x000fc40008000000 */
[----:B------:R-:W-:Y:S02]  /*1b00*/  UIADD3 UR4, UP0, UPT, UR38, 0x180, URZ ;  /* 0x0000018026047890 */ /* 0x000fe4000ff1e0ff */
[----:B------:R-:W-:Y:S01]  /*1b10*/  ULEA UR5, UR21, UR13, 0x3 ;  /* 0x0000000d15057291 */ /* 0x000fe2000f8e18ff */
[----:B------:R-:W-:Y:S01]  /*1b20*/  LOP3.LUT R12, R12, UR6, RZ, 0x3c, !PT ;  /* 0x000000060c0c7c12 */ /* 0x000fe2000f8e3cff */
[----:B------:R-:W-:Y:S02]  /*1b30*/  USHF.L.U32 UR34, UR15, 0x6, URZ ;  /* 0x000000060f227899 */ /* 0x000fe400080006ff */
[----:B------:R-:W-:Y:S01]  /*1b40*/  UIADD3 UR15, UPT, UPT, UR15, 0x1, URZ ;  /* 0x000000010f0f7890 */ /* 0x000fe2000fffe0ff */
[----:B--2---:R-:W-:Y:S01]  /*1b50*/  SHF.L.U32 R0, R12, 0x1f, RZ ;  /* 0x0000001f0c007819 */ /* 0x004fe200000006ff */
[----:B------:R-:W-:Y:S02]  /*1b60*/  UIADD3 UR6, UP1, UPT, UR38, 0x80, URZ ;  /* 0x0000008026067890 */ /* 0x000fe4000ff3e0ff */
[----:B------:R-:W-:Y:S01]  /*1b70*/  ULEA UR8, UR8, UR13, 0x2 ;  /* 0x0000000d08087291 */ /* 0x000fe2000f8e10ff */
[----:B------:R4:W1:Y:S01]  /*1b80*/  SYNCS.PHASECHK.TRANS64.TRYWAIT P0, [UR5+0x28], R0 ;  /* 0x00002800ff0075a7 */ /* 0x0008620008001105 */
[----:B------:R-:W-:-:S02]  /*1b90*/  UIADD3.X UR5, UPT, UPT, URZ, UR39, URZ, UP0, !UPT ;  /* 0x00000027ff057290 */ /* 0x000fc400087fe4ff */
[----:B------:R-:W-:Y:S02]  /*1ba0*/  UISETP.NE.AND UP0, UPT, UR15, UR22, UPT ;  /* 0x000000160f00728c */ /* 0x000fe4000bf05270 */
[----:B------:R-:W-:Y:S02]  /*1bb0*/  UIADD3.X UR7, UPT, UPT, URZ, UR39, URZ, UP1, !UPT ;  /* 0x00000027ff077290 */ /* 0x000fe40008ffe4ff */
[----:B------:R-:W-:Y:S02]  /*1bc0*/  UIADD3 UR32, UPT, UPT, UR24, 0x6800, URZ ;  /* 0x0000680018207890 */ /* 0x000fe4000fffe0ff */
[----:B------:R-:W-:Y:S02]  /*1bd0*/  UIADD3 UR26, UPT, UPT, UR34, 0x20, URZ ;  /* 0x00000020221a7890 */ /* 0x000fe4000fffe0ff */
[----:B------:R-:W-:Y:S02]  /*1be0*/  UIADD3 UR24, UPT, UPT, UR24, 0x8800, URZ ;  /* 0x0000880018187890 */ /* 0x000fe4000fffe0ff */
[----:B------:R-:W-:-:S02]  /*1bf0*/  UIADD3 UR16, UPT, UPT, UR8, 0x1a800, URZ ;  /* 0x0001a80008107890 */ /* 0x000fc4000fffe0ff */
[----:B------:R-:W-:Y:S01]  /*1c00*/  UIADD3 UR8, UPT, UPT, UR8, 0x1c800, URZ ;  /* 0x0001c80008087890 */ /* 0x000fe2000fffe0ff */
[----:B------:R-:W-:Y:S01]  /*1c10*/  UMOV UR30, 0x0 ;  /* 0x00000000001e7882 */ /* 0x000fe20000000000 */
[----:B------:R-:W-:Y:S01]  /*1c20*/  UMOV UR31, 0x10000000 ;  /* 0x10000000001f7882 */ /* 0x000fe20000000000 */
[----:B------:R-:W-:Y:S01]  /*1c30*/  UMOV UR25, UR33 ;  /* 0x0000002100197c82 */ /* 0x000fe20008000000 */
[----:B------:R-:W-:Y:S01]  /*1c40*/  UMOV UR27, UR35 ;  /* 0x00000023001b7c82 */ /* 0x000fe20008000000 */
[----:B------:R-:W-:Y:S01]  /*1c50*/  UMOV UR28, UR36 ;  /* 0x00000024001c7c82 */ /* 0x000fe20008000000 */
[----:B------:R-:W-:Y:S01]  /*1c60*/  UMOV UR14, 0x30000 ;  /* 0x00030000000e7882 */ /* 0x000fe20000000000 */
[----:B------:R-:W-:Y:S01]  /*1c70*/  UMOV UR17, UR33 ;  /* 0x0000002100117c82 */ /* 0x000fe20008000000 */
[----:B------:R-:W-:Y:S01]  /*1c80*/  UMOV UR20, UR36 ;  /* 0x0000002400147c82 */ /* 0x000fe20008000000 */
[----:B------:R-:W-:Y:S01]  /*1c90*/  UMOV UR18, UR34 ;  /* 0x0000002200127c82 */ /* 0x000fe20008000000 */
[----:B------:R-:W-:Y:S01]  /*1ca0*/  UTMALDG.3D [UR32], [UR6], desc[UR30] ;  /* 0x00001e20060075b4 */ /* 0x000fe20008011000 */
[----:B------:R-:W-:Y:S01]  /*1cb0*/  UMOV UR11, UR19 ;  /* 0x00000013000b7c82 */ /* 0x000fe20008000000 */
[----:B------:R-:W-:Y:S01]  /*1cc0*/  UMOV UR12, UR36 ;  /* 0x00000024000c7c82 */ /* 0x000fe20008000000 */
[----:B------:R-:W-:Y:S01]  /*1cd0*/  UMOV UR9, UR33 ;  /* 0x0000002100097c82 */ /* 0x000fe20008000000 */
[----:B------:R-:W-:Y:S01]  /*1ce0*/  UMOV UR10, UR26 ;  /* 0x0000001a000a7c82 */ /* 0x000fe20008000000 */
[----:B------:R-:W-:Y:S01]  /*1cf0*/  UTMALDG.3D [UR24], [UR6], desc[UR30] ;  /* 0x00001e18060075b4 */ /* 0x000fe20008011000 */
[----:B------:R-:W-:Y:S01]  /*1d00*/  UTMALDG.3D.MULTICAST [UR16], [UR4], UR14, desc[UR30] ;  /* 0x00001e10040073b4 */ /* 0x000fe2000801180e */
[----:B------:R2:W-:Y:S02]  /*1d10*/  UTMALDG.3D.MULTICAST [UR8], [UR4], UR14, desc[UR30] ;  /* 0x00001e08040073b4 */ /* 0x0005e4000801180e */
[----:B--2---:R-:W-:Y:S01]  /*1d20*/  UMOV UR14, UR22 ;  /* 0x00000016000e7c82 */ /* 0x004fe20008000000 */
[----:B------:R-:W-:Y:S01]  /*1d30*/  UMOV UR4, UR21 ;  /* 0x0000001500047c82 */ /* 0x000fe20008000000 */
[----:B----4-:R-:W-:Y:S05]  /*1d40*/  BRA.U UP0, `(.L_x_31) ;  /* 0xfffffffd00187547 */ /* 0x010fea000b83ffff */
.L_x_25:
[----:B------:R-:W-:Y:S01]  /*1d50*/  ULEA UR4, UR21, UR13, 0x3 ;  /* 0x0000000d15047291 */ /* 0x000fe2000f8e18ff */
[----:B--2---:R-:W-:Y:S01]  /*1d60*/  SHF.L.U32 R0, R12, 0x1f, RZ ;  /* 0x0000001f0c007819 */ /* 0x004fe200000006ff */
[----:B------:R-:W-:Y:S01]  /*1d70*/  @!P1 SYNCS.ARRIVE.TRANS64.A1T0 RZ, [UR13+0x88], RZ ;  /* 0x000088ffffff99a7 */ /* 0x000fe2000810000d */
[----:B------:R-:W-:-:S06]  /*1d80*/  UISETP.GT.AND UP0, UPT, UR46, UR45, UPT ;  /* 0x0000002d2e00728c */ /* 0x000fcc000bf04270 */
[----:B-1-3--:R1:W2:Y:S03]  /*1d90*/  SYNCS.PHASECHK.TRANS64.TRYWAIT P0, [UR4+0x28], R0 ;  /* 0x00002800ff0075a7 */ /* 0x00a2a60008001104 */
[----:B------:R-:W-:Y:S05]  /*1da0*/  BRA.U !UP0, `(.L_x_32) ;  /* 0x0000000108ec7547 */ /* 0x000fea000b800000 */
[----:B------:R-:W-:Y:S01]  /*1db0*/  UIADD3 UR15, UPT, UPT, UR47, UR14, URZ ;  /* 0x0000000e2f0f7290 */ /* 0x000fe2000fffe0ff */
[----:B------:R-:W-:-:S11]  /*1dc0*/  UMOV UR4, UR21 ;  /* 0x0000001500047c82 */ /* 0x000fd60008000000 */
.L_x_38:
[----:B------:R-:W-:Y:S01]  /*1dd0*/  ULEA UR33, UR4, UR13, 0x3 ;  /* 0x0000000d04217291 */ /* 0x000fe2000f8e18ff */
[----:B--2---:R-:W-:Y:S01]  /*1de0*/  @!P3 MOV R2, 0x8000 ;  /* 0x000080000002b802 */ /* 0x004fe20000000f00 */
[----:B--2-4-:R-:W-:Y:S10]  /*1df0*/  @P0 BRA `(.L_x_33) ;  /* 0x00000000000c0947 */ /* 0x014ff40003800000 */
[----:B------:R-:W-:-:S04]  /*1e00*/  SHF.L.U32 R3, R12, 0x1f, RZ ;  /* 0x0000001f0c037819 */ /* 0x000fc800000006ff */
[----:B------:R-:W2:Y:S02]  /*1e10*/  SYNCS.PHASECHK.TRANS64.TRYWAIT P0, [UR33+0x28], R3 ;  /* 0x00002803ff0075a7 */ /* 0x000ea40008001121 */
[----:B--2---:R-:W-:Y:S05]  /*1e20*/  @!P0 BRA `(.L_x_34) ;  /* 0x0000005c00b48947 */ /* 0x004fea0003800000 */
.L_x_33:
[----:B------:R2:W-:Y:S01]  /*1e30*/  @!P3 SYNCS.ARRIVE.TRANS64 RZ, [UR33], R2 ;  /* 0x00000002ffffb9a7 */ /* 0x0005e20008000021 */
[----:B------:R-:W-:-:S04]  /*1e40*/  ULOP3.LUT UR5, UR29, 0x2, URZ, 0xfc, !UPT ;  /* 0x000000021d057892 */ /* 0x000fc8000f8efcff */
[----:B------:R-:W-:-:S09]  /*1e50*/  UISETP.NE.AND UP0, UPT, UR5, 0x2, UPT ;  /* 0x000000020500788c */ /* 0x000fd2000bf05270 */
[----:B------:R-:W-:Y:S05]  /*1e60*/  BRA.U UP0, `(.L_x_35) ;  /* 0x0000000100047547 */ /* 0x000fea000b800000 */
[----:B------:R-:W-:Y:S05]  /*1e70*/  BPT.TRAP 0x1 ;  /* 0x000000040000795c */ /* 0x000fea0000300000 */
.L_x_35:
[----:B------:R-:W-:Y:S04]  /*1e80*/  BSSY.RECONVERGENT B0, `(.L_x_36) ;  /* 0x0000003000007945 */ /* 0x000fe80003800200 */
[----:B------:R-:W-:Y:S05]  /*1e90*/  @P2 BRA `(.L_x_37) ;  /* 0x0000000000042947 */ /* 0x000fea0003800000 */
[----:B------:R-:W-:Y:S05]  /*1ea0*/  BPT.TRAP 0x1 ;  /* 0x000000040000795c */ /* 0x000fea0000300000 */
.L_x_37:
[----:B------:R-:W-:Y:S05]  /*1eb0*/  BSYNC.RECONVERGENT B0 ;  /* 0x0000000000007941 */ /* 0x000fea0003800200 */
.L_x_36:
        /* <DEDUP_REMOVED lines=11> */
[----:B-1----:R-:W-:Y:S01]  /*1f70*/  SHF.L.U32 R0, R12, 0x1f, RZ ;  /* 0x0000001f0c007819 */ /* 0x002fe200000006ff */
[----:B------:R-:W-:Y:S02]  /*1f80*/  UIADD3 UR6, UP1, UPT, UR38, 0x80, URZ ;  /* 0x0000008026067890 */ /* 0x000fe4000ff3e0ff */
[----:B------:R-:W-:Y:S01]  /*1f90*/  ULEA UR8, UR8, UR13, 0x2 ;  /* 0x0000000d08087291 */ /* 0x000fe2000f8e10ff */
[----:B------:R3:W4:Y:S01]  /*1fa0*/  SYNCS.PHASECHK.TRANS64.TRYWAIT P0, [UR5+0x28], R0 ;  /* 0x00002800ff0075a7 */ /* 0x0007220008001105 */
        /* <DEDUP_REMOVED lines=16> */
[----:B------:R-:W-:Y:S01]  /*20b0*/  UTMALDG.3D [UR32], [UR6], desc[UR30] ;  /* 0x00001e20060075b4 */ /* 0x000fe20008011000 */
[----:B------:R-:W-:Y:S01]  /*20c0*/  UMOV UR18, UR34 ;  /* 0x0000002200127c82 */ /* 0x000fe20008000000 */
[----:B------:R-:W-:Y:S01]  /*20d0*/  UMOV UR11, UR19 ;  /* 0x00000013000b7c82 */ /* 0x000fe20008000000 */
[----:B------:R-:W-:Y:S01]  /*20e0*/  UMOV UR12, UR36 ;  /* 0x00000024000c7c82 */ /* 0x000fe20008000000 */
[----:B------:R-:W-:Y:S01]  /*20f0*/  UMOV UR9, UR33 ;  /* 0x0000002100097c82 */ /* 0x000fe20008000000 */
[----:B------:R-:W-:Y:S01]  /*2100*/  UMOV UR10, UR26 ;  /* 0x0000001a000a7c82 */ /* 0x000fe20008000000 */
[----:B------:R-:W-:Y:S01]  /*2110*/  UTMALDG.3D [UR24], [UR6], desc[UR30] ;  /* 0x00001e18060075b4 */ /* 0x000fe20008011000 */
[----:B------:R-:W-:Y:S01]  /*2120*/  UTMALDG.3D.MULTICAST [UR16], [UR4], UR37, desc[UR30] ;  /* 0x00001e10040073b4 */ /* 0x000fe20008011825 */
[----:B------:R1:W-:Y:S02]  /*2130*/  UTMALDG.3D.MULTICAST [UR8], [UR4], UR37, desc[UR30] ;  /* 0x00001e08040073b4 */ /* 0x0003e40008011825 */
[----:B-1----:R-:W-:Y:S01]  /*2140*/  UMOV UR4, UR21 ;  /* 0x0000001500047c82 */ /* 0x002fe20008000000 */
[----:B---3--:R-:W-:Y:S05]  /*2150*/  BRA.U UP0, `(.L_x_38) ;  /* 0xfffffffd001c7547 */ /* 0x008fea000b83ffff */
.L_x_32:
[C---:B------:R-:W-:Y:S01]  /*2160*/  LEA R3, R11.reuse, UR13, 0x3 ;  /* 0x0000000d0b037c11 */ /* 0x040fe2000f8e18ff */
[----:B------:R-:W-:Y:S01]  /*2170*/  NOP ;  /* 0x0000000000007918 */ /* 0x000fe20000000000 */
[----:B-1----:R-:W-:Y:S02]  /*2180*/  SHF.L.U32 R0, R10, 0x1f, RZ ;  /* 0x0000001f0a007819 */ /* 0x002fe400000006ff */
[----:B------:R-:W-:Y:S02]  /*2190*/  LEA R4, R11, UR13, 0x4 ;  /* 0x0000000d0b047c11 */ /* 0x000fe4000f8e20ff */
[----:B--2-4-:R-:W1:Y:S02]  /*21a0*/  SYNCS.PHASECHK.TRANS64.TRYWAIT P0, [R3+URZ+0x90], R0 ;  /* 0x00009000030075a7 */ /* 0x014e6400080011ff */
[----:B-1----:R-:W-:Y:S05]  /*21b0*/  @!P0 BRA `(.L_x_39) ;  /* 0x0000005800e88947 */ /* 0x002fea0003800000 */
.L_x_126:
[----:B------:R-:W2:Y:S01]  /*21c0*/  LDS.128 R4, [R4+0x120] ;  /* 0x0001200004047984 */ /* 0x000ea20000000c00 */
[----:B------:R-:W-:Y:S01]  /*21d0*/  UISETP.GE.AND UP0, UPT, UR42, 0x1, UPT ;  /* 0x000000012a00788c */ /* 0x000fe2000bf06270 */
[----:B------:R-:W-:Y:S01]  /*21e0*/  @!PT LDS RZ, [RZ] ;  /* 0x00000000fffff984 */ /* 0x000fe20000000800 */
[----:B------:R-:W-:Y:S01]  /*21f0*/  @!PT LDS RZ, [RZ] ;  /* 0x00000000fffff984 */ /* 0x000fe20000000800 */
[----:B------:R-:W-:Y:S01]  /*2200*/  @!PT LDS RZ, [RZ] ;  /* 0x00000000fffff984 */ /* 0x000fe20000000800 */
[----:B------:R-:W-:Y:S01]  /*2210*/  @!PT LDS RZ, [RZ] ;  /* 0x00000000fffff984 */ /* 0x000fe20000000800 */
[----:B------:R3:W-:Y:S06]  /*2220*/  MEMBAR.ALL.CTA ;  /* 0x0000000000007992 */ /* 0x0007ec0000008000 */
[----:B---3--:R-:W3:Y:S01]  /*2230*/  FENCE.VIEW.ASYNC.S ;  /* 0x00000000000073c6 */ /* 0x008ee20000000000 */
[----:B--2---:R-:W-:-:S13]  /*2240*/  LOP3.LUT P0, RZ, R6, 0x1, RZ, 0xc0, !PT ;  /* 0x0000000106ff7812 */ /* 0x004fda000780c0ff */
[----:B---3--:R-:W-:Y:S01]  /*2250*/  VOTEU.ANY UP1, P0 ;  /* 0x0000000000ff7886 */ /* 0x008fe20000020100 */
[----:B------:R-:W-:-:S13]  /*2260*/  PLOP3.LUT P0, PT, PT, PT, UP1, 0x80, 0x8 ;  /* 0x000000000008781c */ /* 0x000fda0003f0f018 */
[----:B-1----:R-:W-:Y:S02]  /*2270*/  @P0 LOP3.LUT R0, R5, 0xffff, RZ, 0xc0, !PT ;  /* 0x0000ffff05000812 */ /* 0x002fe400078ec0ff */
[----:B------:R-:W-:Y:S02]  /*2280*/  @P0 MOV R2, R4 ;  /* 0x0000000400020202 */ /* 0x000fe40000000f00 */
[----:B------:R-:W-:Y:S01]  /*2290*/  @P0 R2UR UR5, R0 ;  /* 0x00000000000502ca */ /* 0x000fe200000e0000 */
[----:B------:R-:W-:Y:S01]  /*22a0*/  VIADD R0, R3, 0xa0 ;  /* 0x000000a003007836 */ /* 0x000fe20000000000 */
[----:B------:R-:W-:Y:S02]  /*22b0*/  @P0 SHF.R.U32.HI R4, RZ, 0x10, R5 ;  /* 0x00000010ff040819 */ /* 0x000fe40000011605 */
[----:B------:R-:W-:Y:S02]  /*22c0*/  @P0 R2UR UR6, R2 ;  /* 0x00000000020602ca */ /* 0x000fe400000e0000 */
[----:B------:R-:W-:-:S02]  /*22d0*/  PRMT R0, RZ, 0x654, R0 ;  /* 0x00000654ff007816 */ /* 0x000fc40000000000 */
[----:B------:R-:W-:Y:S02]  /*22e0*/  @P0 R2UR UR4, R4 ;  /* 0x00000000040402ca */ /* 0x000fe400000e0000 */
[----:B------:R1:W-:Y:S03]  /*22f0*/  SYNCS.ARRIVE.TRANS64.RED.A1T0 RZ, [R0+URZ], RZ ;  /* 0x000000ff00ff79a7 */ /* 0x0003e600081004ff */
[----:B------:R-:W-:-:S04]  /*2300*/  @UP1 UMOV UR40, UR5 ;  /* 0x0000000500281c82 */ /* 0x000fc80008000000 */
[----:B------:R-:W-:-:S04]  /*2310*/  @UP1 UMOV UR41, UR6 ;  /* 0x0000000600291c82 */ /* 0x000fc80008000000 */
[----:B------:R-:W-:Y:S01]  /*2320*/  @UP1 UMOV UR36, UR4 ;  /* 0x0000000400241c82 */ /* 0x000fe20008000000 */
[----:B------:R-:W-:Y:S05]  /*2330*/  BRA.U !UP0, `(.L_x_40) ;  /* 0x0000000108d47547 */ /* 0x000fea000b800000 */
[----:B------:R-:W2:Y:S01]  /*2340*/  LDCU.128 UR16, c[0x0][0xb10] ;  /* 0x00016200ff1077ac */ /* 0x000ea20008000c00 */
[----:B------:R-:W3:Y:S01]  /*2350*/  LDCU UR12, c[0x0][0xb20] ;  /* 0x00016400ff0c77ac */ /* 0x000ee20008000800 */
[----:B------:R-:W4:Y:S01]  /*2360*/  LDCU UR20, c[0x0][0xb0c] ;  /* 0x00016180ff1477ac */ /* 0x000f220008000800 */
[----:B------:R-:W1:Y:S01]  /*2370*/  LDCU.64 UR8, c[0x0][0xb28] ;  /* 0x00016500ff0877ac */ /* 0x000e620008000a00 */
[----:B------:R-:W-:Y:S02]  /*2380*/  UISETP.NE.AND UP3, UPT, UR42, 0x1, UPT ;  /* 0x000000012a00788c */ /* 0x000fe4000bf65270 */
[----:B--2---:R-:W-:Y:S02]  /*2390*/  UIMAD.WIDE.U32 UR6, UR43, UR19, URZ ;  /* 0x000000132b0672a5 */ /* 0x004fe4000f8e00ff */
[----:B------:R-:W-:Y:S02]  /*23a0*/  UIMAD.WIDE.U32 UR4, UR44, UR16, URZ ;  /* 0x000000102c0472a5 */ /* 0x000fe4000f8e00ff */
[----:B------:R-:W-:-:S02]  /*23b0*/  UISETP.NE.AND UP0, UPT, UR18, 0x1, UPT ;  /* 0x000000011200788c */ /* 0x000fc4000bf05270 */
[----:B------:R-:W-:Y:S01]  /*23c0*/  UIMAD.WIDE.U32 UR24, UR40, UR19, URZ ;  /* 0x00000013281872a5 */ /* 0x000fe2000f8e00ff */
[----:B------:R-:W-:Y:S02]  /*23d0*/  UMOV UR6, UR7 ;  /* 0x0000000700067c82 */ /* 0x000fe40008000000 */
[----:B------:R-:W-:Y:S01]  /*23e0*/  UMOV UR4, UR5 ;  /* 0x0000000500047c82 */ /* 0x000fe20008000000 */
[----:B---3--:R-:W-:Y:S02]  /*23f0*/  USHF.R.U32.HI UR6, URZ, UR12, UR6 ;  /* 0x0000000cff067299 */ /* 0x008fe40008011606 */
[----:B----4-:R-:W-:Y:S02]  /*2400*/  UISETP.NE.AND UP2, UPT, UR20, 0x1, UPT ;  /* 0x000000011400788c */ /* 0x010fe4000bf45270 */
[----:B------:R-:W-:Y:S02]  /*2410*/  USHF.R.U32.HI UR4, URZ, UR17, UR4 ;  /* 0x00000011ff047299 */ /* 0x000fe40008011604 */
[----:B------:R-:W-:-:S02]  /*2420*/  USEL UR5, UR43, UR6, !UP0 ;  /* 0x000000062b057287 */ /* 0x000fc4000c000000 */
[----:B------:R-:W-:Y:S02]  /*2430*/  USEL UR6, UR44, UR4, !UP2 ;  /* 0x000000042c067287 */ /* 0x000fe4000d000000 */
[----:B-1----:R-:W-:Y:S01]  /*2440*/  UIMAD.WIDE.U32 UR10, UR5, UR8, URZ ;  /* 0x00000008050a72a5 */ /* 0x002fe2000f8e00ff */
[----:B------:R-:W-:Y:S01]  /*2450*/  UMOV UR4, UR25 ;  /* 0x0000001900047c82 */ /* 0x000fe20008000000 */
[----:B------:R-:W-:Y:S02]  /*2460*/  UIMAD.WIDE.U32 UR14, UR41, UR16, URZ ;  /* 0x00000010290e72a5 */ /* 0x000fe4000f8e00ff */
[----:B------:R-:W-:-:S03]  /*2470*/  UIMAD.WIDE.U32 UR24, UR6, UR8, URZ ;  /* 0x00000008061872a5 */ /* 0x000fc6000f8e00ff */
[----:B------:R-:W-:Y:S01]  /*2480*/  UMOV UR10, UR11 ;  /* 0x0000000b000a7c82 */ /* 0x000fe20008000000 */
[----:B------:R-:W-:Y:S02]  /*2490*/  USHF.R.U32.HI UR4, URZ, UR12, UR4 ;  /* 0x0000000cff047299 */ /* 0x000fe40008011604 */
[----:B------:R-:W-:Y:S01]  /*24a0*/  @UP3 USHF.R.U32.HI UR5, URZ, UR9, UR10 ;  /* 0x00000009ff053299 */ /* 0x000fe2000801160a */
[----:B------:R-:W-:Y:S01]  /*24b0*/  UMOV UR14, UR15 ;  /* 0x0000000f000e7c82 */ /* 0x000fe20008000000 */
[----:B------:R-:W-:Y:S01]  /*24c0*/  UMOV UR24, UR25 ;  /* 0x0000001900187c82 */ /* 0x000fe20008000000 */
[----:B------:R-:W-:Y:S02]  /*24d0*/  USHF.R.U32.HI UR17, URZ, UR17, UR14 ;  /* 0x00000011ff117299 */ /* 0x000fe4000801160e */
[----:B------:R-:W-:Y:S02]  /*24e0*/  USEL UR4, UR40, UR4, !UP0 ;  /* 0x0000000428047287 */ /* 0x000fe4000c000000 */
[----:B------:R-:W-:-:S02]  /*24f0*/  @UP3 USHF.R.U32.HI UR6, URZ, UR9, UR24 ;  /* 0x00000009ff063299 */ /* 0x000fc40008011618 */
[----:B------:R-:W-:Y:S02]  /*2500*/  UIMAD UR7, UR42, UR5, URZ ;  /* 0x000000052a0772a4 */ /* 0x000fe4000f8e02ff */
[----:B------:R-:W-:Y:S02]  /*2510*/  USEL UR5, UR41, UR17, !UP2 ;  /* 0x0000001129057287 */ /* 0x000fe4000d000000 */
[----:B------:R-:W-:Y:S02]  /*2520*/  UIMAD UR10, UR42, UR6, URZ ;  /* 0x000000062a0a72a4 */ /* 0x000fe4000f8e02ff */
[----:B------:R-:W-:Y:S02]  /*2530*/  UISETP.GE.AND UP0, UPT, UR4, UR7, UPT ;  /* 0x000000070400728c */ /* 0x000fe4000bf06270 */
[----:B------:R-:W-:Y:S02]  /*2540*/  UIMAD.WIDE.U32 UR14, UR4, UR8, URZ ;  /* 0x00000008040e72a5 */ /* 0x000fe4000f8e00ff */
[----:B------:R-:W-:-:S02]  /*2550*/  UISETP.GE.OR UP0, UPT, UR5, UR10, UP0 ;  /* 0x0000000a0500728c */ /* 0x000fc40008706670 */
[----:B------:R-:W-:Y:S02]  /*2560*/  UIMAD.WIDE.U32 UR10, UR5, UR8, URZ ;  /* 0x00000008050a72a5 */ /* 0x000fe4000f8e00ff */
[----:B------:R-:W-:Y:S01]  /*2570*/  UIADD3 UR12, UPT, UPT, -UR4, URZ, URZ ;  /* 0x000000ff040c7290 */ /* 0x000fe2000fffe1ff */
[----:B------:R-:W-:Y:S01]  /*2580*/  UMOV UR8, UR15 ;  /* 0x0000000f00087c82 */ /* 0x000fe20008000000 */
[----:B------:R-:W-:Y:S02]  /*2590*/  UIADD3 UR10, UPT, UPT, -UR5, URZ, URZ ;  /* 0x000000ff050a7290 */ /* 0x000fe4000fffe1ff */
[----:B------:R-:W-:-:S03]  /*25a0*/  USHF.R.U32.HI UR8, URZ, UR9, UR8 ;  /* 0x00000009ff087299 */ /* 0x000fc60008011608 */
[----:B------:R-:W-:Y:S01]  /*25b0*/  @!UP0 UMOV UR7, UR11 ;  /* 0x0000000b00078c82 */ /* 0x000fe20008000000 */
[----:B------:R-:W-:Y:S02]  /*25c0*/  UIMAD UR12, UR18, UR12, UR40 ;  /* 0x0000000c120c72a4 */ /* 0x000fe4000f8e0228 */
[----:B------:R-:W-:Y:S02]  /*25d0*/  USEL UR8, UR4, UR8, !UP3 ;  /* 0x0000000804087287 */ /* 0x000fe4000d800000 */
[----:B------:R-:W-:Y:S02]  /*25e0*/  @!UP0 USHF.R.U32.HI UR7, URZ, UR9, UR7 ;  /* 0x00000009ff078299 */ /* 0x000fe40008011607 */
[----:B------:R-:W-:Y:S02]  /*25f0*/  UIADD3 UR9, UPT, UPT, -UR8, URZ, URZ ;  /* 0x000000ff08097290 */ /* 0x000fe4000fffe1ff */
[----:B------:R-:W-:Y:S02]  /*2600*/  @!UP0 USEL UR7, UR5, UR7, !UP3 ;  /* 0x0000000705078287 */ /* 0x000fe4000d800000 */
[----:B------:R-:W-:-:S02]  /*2610*/  UIMAD UR9, UR42, UR9, UR4 ;  /* 0x000000092a0972a4 */ /* 0x000fc4000f8e0204 */
[----:B------:R-:W-:Y:S02]  /*2620*/  @!UP0 UIADD3 UR8, UPT, UPT, UR8, -UR7, URZ ;  /* 0x8000000708088290 */ /* 0x000fe4000fffe0ff */
[----:B------:R-:W-:Y:S02]  /*2630*/  @!UP0 UIMAD UR7, UR9, UR6, UR7 ;  /* 0x00000006090782a4 */ /* 0x000fe4000f8e0207 */
[----:B------:R-:W-:Y:S02]  /*2640*/  @!UP0 UIMAD UR4, UR42, UR8, UR5 ;  /* 0x000000082a0482a4 */ /* 0x000fe4000f8e0205 */
[----:B------:R-:W-:Y:S02]  /*2650*/  UIMAD UR6, UR20, UR10, UR41 ;  /* 0x0000000a140672a4 */ /* 0x000fe4000f8e0229 */
[----:B------:R-:W-:Y:S01]  /*2660*/  UIMAD UR40, UR4, UR18, UR12 ;  /* 0x00000012042872a4 */ /* 0x000fe2000f8e020c */
[----:B------:R-:W-:Y:S02]  /*2670*/  @!UP0 UMOV UR5, UR7 ;  /* 0x0000000700058c82 */ /* 0x000fe40008000000 */
[----:B------:R-:W-:-:S12]  /*2680*/  UIMAD UR41, UR5, UR20, UR6 ;  /* 0x00000014052972a4 */ /* 0x000fd8000f8e0206 */
.L_x_40:
[----:B------:R-:W2:Y:S02]  /*2690*/  LDCU UR4, c[0x0][0xb30] ;  /* 0x00016600ff0477ac */ /* 0x000ea40008000800 */
[----:B--2---:R-:W-:-:S09]  /*26a0*/  UISETP.NE.AND UP0, UPT, UR4, 0x1, UPT ;  /* 0x000000010400788c */ /* 0x004fd2000bf05270 */
[----:B------:R-:W-:Y:S05]  /*26b0*/  BRA.U UP0, `(.L_x_41) ;  /* 0x0000000100447547 */ /* 0x000fea000b800000 */
[----:B------:R-:W2:Y:S01]  /*26c0*/  LDCU.128 UR8, c[0x0][0xb10] ;  /* 0x00016200ff0877ac */ /* 0x000ea20008000c00 */
[----:B------:R-:W3:Y:S01]  /*26d0*/  LDCU UR12, c[0x0][0xb0c] ;  /* 0x00016180ff0c77ac */ /* 0x000ee20008000800 */
[----:B------:R-:W4:Y:S01]  /*26e0*/  LDCU UR14, c[0x0][0xb20] ;  /* 0x00016400ff0e77ac */ /* 0x000f220008000800 */
[----:B--2---:R-:W-:Y:S02]  /*26f0*/  UIMAD.WIDE.U32 UR6, UR41, UR8, URZ ;  /* 0x00000008290672a5 */ /* 0x004fe4000f8e00ff */
[----:B------:R-:W-:Y:S02]  /*2700*/  UIMAD.WIDE.U32 UR4, UR40, UR11, URZ ;  /* 0x0000000b280472a5 */ /* 0x000fe4000f8e00ff */
[----:B---3--:R-:W-:Y:S02]  /*2710*/  UISETP.NE.AND UP2, UPT, UR12, 0x1, UPT ;  /* 0x000000010c00788c */ /* 0x008fe4000bf45270 */
[----:B------:R-:W-:Y:S01]  /*2720*/  UISETP.NE.AND UP0, UPT, UR10, 0x1, UPT ;  /* 0x000000010a00788c */ /* 0x000fe2000bf05270 */
[----:B------:R-:W-:-:S02]  /*2730*/  UMOV UR6, UR7 ;  /* 0x0000000700067c82 */ /* 0x000fc40008000000 */
[----:B------:R-:W-:Y:S01]  /*2740*/  UMOV UR4, UR5 ;  /* 0x0000000500047c82 */ /* 0x000fe20008000000 */
[----:B------:R-:W-:Y:S02]  /*2750*/  USHF.R.U32.HI UR9, URZ, UR9, UR6 ;  /* 0x00000009ff097299 */ /* 0x000fe40008011606 */
[----:B----4-:R-:W-:Y:S02]  /*2760*/  USHF.R.U32.HI UR4, URZ, UR14, UR4 ;  /* 0x0000000eff047299 */ /* 0x010fe40008011604 */
[----:B------:R-:W-:Y:S02]  /*2770*/  USEL UR5, UR41, UR9, !UP2 ;  /* 0x0000000929057287 */ /* 0x000fe4000d000000 */
[----:B------:R-:W-:-:S04]  /*2780*/  USEL UR4, UR40, UR4, !UP0 ;  /* 0x0000000428047287 */ /* 0x000fc8000c000000 */
[----:B------:R-:W-:Y:S02]  /*2790*/  UIADD3 UR6, UPT, UPT, UR5, -UR4, URZ ;  /* 0x8000000405067290 */ /* 0x000fe4000fffe0ff */
[----:B------:R-:W-:Y:S02]  /*27a0*/  UIADD3 UR4, UPT, UPT, -UR5, UR4, URZ ;  /* 0x0000000405047290 */ /* 0x000fe4000fffe1ff */
[----:B------:R-:W-:Y:S02]  /*27b0*/  UIMAD UR40, UR6, UR10, UR40 ;  /* 0x0000000a062872a4 */ /* 0x000fe4000f8e0228 */
[----:B------:R-:W-:-:S12]  /*27c0*/  UIMAD UR41, UR4, UR12, UR41 ;  /* 0x0000000c042972a4 */ /* 0x000fd8000f8e0229 */
.L_x_41:
[----:B------:R-:W-:Y:S01]  /*27d0*/  VIADD R11, R11, 0x1 ;  /* 0x000000010b0b7836 */ /* 0x000fe20000000000 */
[----:B------:R-:W-:Y:S02]  /*27e0*/  R2UR UR5, R56 ;  /* 0x00000000380572ca */ /* 0x000fe400000e0000 */
[----:B------:R-:W-:Y:S02]  /*27f0*/  R2UR UR4, R55 ;  /* 0x00000000370472ca */ /* 0x000fe400000e0000 */
[C---:B------:R-:W-:Y:S02]  /*2800*/  ISETP.NE.AND P0, PT, R11.reuse, 0x2, PT ;  /* 0x000000020b00780c */ /* 0x040fe40003f05270 */
[----:B------:R-:W-:Y:S02]  /*2810*/  PLOP3.LUT P1, PT, PT, PT, PT, 0x80, 0x8 ;  /* 0x000000000008781c */ /* 0x000fe40003f2f070 */
[----:B-1----:R-:W-:Y:S02]  /*2820*/  SEL R0, RZ, 0x1, P0 ;  /* 0x00000001ff007807 */ /* 0x002fe40000000000 */
[----:B------:R-:W-:-:S02]  /*2830*/  SEL R11, R11, RZ, P0 ;  /* 0x000000ff0b0b7207 */ /* 0x000fc40000000000 */
[----:B------:R-:W-:Y:S01]  /*2840*/  LOP3.LUT R10, R10, R0, RZ, 0x3c, !PT ;  /* 0x000000000a0a7212 */ /* 0x000fe200078e3cff */
[----:B------:R-:W-:Y:S02]  /*2850*/  UIADD3 UR26, UPT, UPT, UR41, UR5, URZ ;  /* 0x00000005291a7290 */ /* 0x000fe4000fffe0ff */
[----:B------:R-:W-:Y:S01]  /*2860*/  UIADD3 UR27, UPT, UPT, UR40, UR4, URZ ;  /* 0x00000004281b7290 */ /* 0x000fe2000fffe0ff */
[----:B------:R-:W-:Y:S11]  /*2870*/  BRA.U UP1, `(.L_x_42) ;  /* 0xffffffed01dc7547 */ /* 0x000ff6000b83ffff */
[----:B------:R-:W-:Y:S01]  /*2880*/  UIADD3 UR13, UPT, UPT, UR13, 0x28, URZ ;  /* 0x000000280d0d7890 */ /* 0x000fe2000fffe0ff */
[----:B------:R-:W-:-:S03]  /*2890*/  SHF.L.U32 R2, R12, 0x1f, RZ ;  /* 0x0000001f0c027819 */ /* 0x000fc600000006ff */
[----:B------:R-:W-:-:S09]  /*28a0*/  ULEA UR4, UR21, UR13, 0x3 ;  /* 0x0000000d15047291 */ /* 0x000fd2000f8e18ff */
[----:B------:R-:W1:Y:S02]  /*28b0*/  SYNCS.PHASECHK.TRANS64.TRYWAIT P0, [UR4], R2 ;  /* 0x00000002ff0075a7 */ /* 0x000e640008001104 */
[----:B-1----:R-:W-:Y:S05]  /*28c0*/  @!P0 BRA `(.L_x_43) ;  /* 0x0000005400388947 */ /* 0x002fea0003800000 */
.L_x_128:
[----:B------:R-:W-:-:S04]  /*28d0*/  UIADD3 UR4, UPT, UPT, UR21, 0x1, URZ ;  /* 0x0000000115047890 */ /* 0x000fc8000fffe0ff */
[----:B------:R-:W-:-:S04]  /*28e0*/  UISETP.NE.AND UP0, UPT, UR4, 0x5, UPT ;  /* 0x000000050400788c */ /* 0x000fc8000bf05270 */
[----:B------:R-:W-:Y:S02]  /*28f0*/  USEL UR6, URZ, 0x1, UP0 ;  /* 0x00000001ff067887 */ /* 0x000fe40008000000 */
[----:B------:R-:W-:-:S04]  /*2900*/  USEL UR4, UR4, URZ, UP0 ;  /* 0x000000ff04047287 */ /* 0x000fc80008000000 */
[----:B------:R-:W-:Y:S01]  /*2910*/  ULEA UR5, UR4, UR13, 0x3 ;  /* 0x0000000d04057291 */ /* 0x000fe2000f8e18ff */
[----:B-1----:R-:W-:-:S04]  /*2920*/  LOP3.LUT R2, R12, UR6, RZ, 0x3c, !PT ;  /* 0x000000060c027c12 */ /* 0x002fc8000f8e3cff */
[----:B------:R-:W-:-:S04]  /*2930*/  SHF.L.U32 R3, R2, 0x1f, RZ ;  /* 0x0000001f02037819 */ /* 0x000fc800000006ff */
[----:B------:R-:W1:Y:S02]  /*2940*/  SYNCS.PHASECHK.TRANS64.TRYWAIT P0, [UR5], R3 ;  /* 0x00000003ff0075a7 */ /* 0x000e640008001105 */
[----:B-1----:R-:W-:Y:S05]  /*2950*/  @!P0 BRA `(.L_x_44) ;  /* 0x00000054002c8947 */ /* 0x002fea0003800000 */
.L_x_130:
[----:B------:R-:W-:-:S04]  /*2960*/  UIADD3 UR4, UPT, UPT, UR4, 0x1, URZ ;  /* 0x0000000104047890 */ /* 0x000fc8000fffe0ff */
[----:B------:R-:W-:-:S04]  /*2970*/  UISETP.NE.AND UP0, UPT, UR4, 0x5, UPT ;  /* 0x000000050400788c */ /* 0x000fc8000bf05270 */
[----:B------:R-:W-:Y:S02]  /*2980*/  USEL UR6, URZ, 0x1, UP0 ;  /* 0x00000001ff067887 */ /* 0x000fe40008000000 */
[----:B------:R-:W-:-:S04]  /*2990*/  USEL UR4, UR4, URZ, UP0 ;  /* 0x000000ff04047287 */ /* 0x000fc80008000000 */
[----:B------:R-:W-:Y:S01]  /*29a0*/  ULEA UR5, UR4, UR13, 0x3 ;  /* 0x0000000d04057291 */ /* 0x000fe2000f8e18ff */
[----:B------:R-:W-:-:S04]  /*29b0*/  LOP3.LUT R2, R2, UR6, RZ, 0x3c, !PT ;  /* 0x0000000602027c12 */ /* 0x000fc8000f8e3cff */
[----:B-1----:R-:W-:-:S04]  /*29c0*/  SHF.L.U32 R3, R2, 0x1f, RZ ;  /* 0x0000001f02037819 */ /* 0x002fc800000006ff */
[----:B------:R-:W1:Y:S02]  /*29d0*/  SYNCS.PHASECHK.TRANS64.TRYWAIT P0, [UR5], R3 ;  /* 0x00000003ff0075a7 */ /* 0x000e640008001105 */
[----:B-1----:R-:W-:Y:S05]  /*29e0*/  @!P0 BRA `(.L_x_45) ;  /* 0x0000005400208947 */ /* 0x002fea0003800000 */
.L_x_132:
        /* <DEDUP_REMOVED lines=9> */
.L_x_134:
[----:B------:R-:W-:-:S04]  /*2a80*/  UIADD3 UR4, UPT, UPT, UR4, 0x1, URZ ;  /* 0x0000000104047890 */ /* 0x000fc8000fffe0ff */
[----:B------:R-:W-:-:S04]  /*2a90*/  UISETP.NE.AND UP0, UPT, UR4, 0x5, UPT ;  /* 0x000000050400788c */ /* 0x000fc8000bf05270 */
[----:B------:R-:W-:Y:S02]  /*2aa0*/  USEL UR5, URZ, 0x1, UP0 ;  /* 0x00000001ff057887 */ /* 0x000fe40008000000 */
[----:B------:R-:W-:-:S04]  /*2ab0*/  USEL UR4, UR4, URZ, UP0 ;  /* 0x000000ff04047287 */ /* 0x000fc80008000000 */
[----:B------:R-:W-:Y:S01]  /*2ac0*/  ULEA UR4, UR4, UR13, 0x3 ;  /* 0x0000000d04047291 */ /* 0x000fe2000f8e18ff */
[----:B------:R-:W-:-:S04]  /*2ad0*/  LOP3.LUT R2, R2, UR5, RZ, 0x3c, !PT ;  /* 0x0000000502027c12 */ /* 0x000fc8000f8e3cff */
[----:B------:R-:W-:Y:S01]  /*2ae0*/  SHF.L.U32 R2, R2, 0x1f, RZ ;  /* 0x0000001f02027819 */ /* 0x000fe200000006ff */
[----:B-1----:R-:W-:-:S07]  /*2af0*/  IMAD.U32 R0, RZ, RZ, UR4 ;  /* 0x00000004ff007e24 */ /* 0x002fce000f8e00ff */
.L_x_47:
[----:B-1----:R1:W2:Y:S02]  /*2b00*/  SYNCS.PHASECHK.TRANS64.TRYWAIT P0, [R0+URZ], R2 ;  /* 0x00000002000075a7 */ /* 0x0022a400080011ff */
[----:B--2---:R-:W-:Y:S05]  /*2b10*/  @!P0 NANOSLEEP.SYNCS 0x989680 ;  /* 0x009896800000895d */ /* 0x004fea0003900000 */
[----:B------:R-:W2:Y:S02]  /*2b20*/  @!P0 SYNCS.PHASECHK.TRANS64 P0, [R0+URZ], R2 ;  /* 0x00000002000085a7 */ /* 0x000ea400080010ff */
[----:B--2---:R-:W-:Y:S05]  /*2b30*/  @P0 EXIT ;  /* 0x000000000000094d */ /* 0x004fea0003800000 */
[----:B------:R-:W-:Y:S05]  /*2b40*/  BRA `(.L_x_47) ;  /* 0xfffffffc00ec7947 */ /* 0x000fea000383ffff */
.L_x_22:
[----:B------:R-:W-:-:S04]  /*2b50*/  UISETP.NE.AND UP0, UPT, UR54, URZ, UPT ;  /* 0x000000ff3600728c */ /* 0x000fc8000bf05270 */
[----:B------:R-:W-:-:S09]  /*2b60*/  UISETP.NE.OR UP0, UPT, UR18, 0x1, UP0 ;  /* 0x000000011200788c */ /* 0x000fd20008705670 */
[----:B------:R-:W-:Y:S05]  /*2b70*/  BRA.U UP0, `(.L_x_48) ;  /* 0x0000000500487547 */ /* 0x000fea000b800000 */
[----:B------:R-:W-:Y:S01]  /*2b80*/  ISETP.GE.U32.AND P2, PT, R0, 0x2, PT ;  /* 0x000000020000780c */ /* 0x000fe20003f46070 */
[----:B------:R-:W-:Y:S01]  /*2b90*/  IMAD.MOV.U32 R12, RZ, RZ, 0x1 ;  /* 0x00000001ff0c7424 */ /* 0x000fe200078e00ff */
[----:B------:R-:W-:Y:S02]  /*2ba0*/  CS2R R10, SRZ ;  /* 0x00000000000a7805 */ /* 0x000fe4000001ff00 */
[----:B------:R-:W-:Y:S01]  /*2bb0*/  CS2R R8, SRZ ;  /* 0x0000000000087805 */ /* 0x000fe2000001ff00 */
[----:B------:R-:W-:Y:S01]  /*2bc0*/  UMOV UR6, 0x400 ;  /* 0x0000040000067882 */ /* 0x000fe20000000000 */
[----:B------:R-:W-:Y:S01]  /*2bd0*/  UMOV UR5, URZ ;  /* 0x000000ff00057c82 */ /* 0x000fe20008000000 */
[----:B------:R-:W-:-:S12]  /*2be0*/  ULEA UR6, UR54, UR6, 0x18 ;  /* 0x0000000636067291 */ /* 0x000fd8000f8ec0ff */
.L_x_52:
[----:B------:R-:W-:Y:S02]  /*2bf0*/  LEA R2, R8, UR6, 0x3 ;  /* 0x0000000608027c11 */ /* 0x000fe4000f8e18ff */
[----:B------:R-:W-:-:S03]  /*2c00*/  SHF.L.U32 R4, R9, 0x1f, RZ ;  /* 0x0000001f09047819 */ /* 0x000fc600000006ff */
[----:B------:R-:W-:Y:S01]  /*2c10*/  VIADD R5, R2, 0x100 ;  /* 0x0000010002057836 */ /* 0x000fe20000000000 */
[----:B------:R-:W2:Y:S02]  /*2c20*/  SYNCS.PHASECHK.TRANS64.TRYWAIT P0, [R2+URZ+0xf0], R4 ;  /* 0x0000f004020075a7 */ /* 0x000ea400080011ff */
[----:B--2---:R-:W-:Y:S05]  /*2c30*/  @!P0 BRA `(.L_x_49) ;  /* 0x0000005000bc8947 */ /* 0x004fea0003800000 */
.L_x_135:
[----:B------:R-:W-:Y:S01]  /*2c40*/  ULEA UR4, UR5, UR6, 0x3 ;  /* 0x0000000605047291 */ /* 0x000fe2000f8e18ff */
[----:B--2---:R-:W-:Y:S01]  /*2c50*/  PRMT R2, RZ, 0x654, R5 ;  /* 0x00000654ff027816 */ /* 0x004fe20000000005 */
[----:B------:R-:W-:Y:S01]  /*2c60*/  @!P2 IMAD.MOV.U32 R4, RZ, RZ, 0x10 ;  /* 0x00000010ff04a424 */ /* 0x000fe200078e00ff */
[----:B------:R-:W-:Y:S01]  /*2c70*/  SHF.L.U32 R5, R12, 0x1f, RZ ;  /* 0x0000001f0c057819 */ /* 0x000fe200000006ff */
[----:B------:R-:W-:Y:S01]  /*2c80*/  UIADD3 UR7, UPT, UPT, UR4, 0x90, URZ ;  /* 0x0000009004077890 */ /* 0x000fe2000fffe0ff */
[----:B------:R2:W-:Y:S05]  /*2c90*/  SYNCS.ARRIVE.TRANS64.RED.A1T0 RZ, [R2+URZ], RZ ;  /* 0x000000ff02ff79a7 */ /* 0x0005ea00081004ff */
[----:B------:R-:W-:Y:S01]  /*2ca0*/  IMAD.U32 R6, RZ, RZ, UR7 ;  /* 0x00000007ff067e24 */ /* 0x000fe2000f8e00ff */
[----:B------:R-:W3:Y:S04]  /*2cb0*/  SYNCS.PHASECHK.TRANS64.TRYWAIT P0, [UR4+0xa0], R5 ;  /* 0x0000a005ff0075a7 */ /* 0x000ee80008001104 */
[----:B------:R-:W-:Y:S01]  /*2cc0*/  PRMT R6, R0, 0x654, R6 ;  /* 0x0000065400067816 */ /* 0x000fe20000000006 */
[----:B--23--:R-:W-:Y:S06]  /*2cd0*/  @!P0 BRA `(.L_x_50) ;  /* 0x0000005000a88947 */ /* 0x00cfec0003800000 */
.L_x_137:
[----:B------:R-:W-:Y:S01]  /*2ce0*/  ULEA UR8, UR5, UR6, 0x4 ;  /* 0x0000000605087291 */ /* 0x000fe2000f8e20ff */
[----:B------:R-:W-:Y:S01]  /*2cf0*/  SEL R3, R6, R3, !P2 ;  /* 0x0000000306037207 */ /* 0x000fe20005000000 */
[----:B------:R-:W-:Y:S01]  /*2d00*/  UIADD3 UR9, UPT, UPT, UR4, 0x90, URZ ;  /* 0x0000009004097890 */ /* 0x000fe2000fffe0ff */
[----:B--2---:R-:W-:Y:S01]  /*2d10*/  LEA R2, R11, UR6, 0x3 ;  /* 0x000000060b027c11 */ /* 0x004fe2000f8e18ff */
[----:B------:R-:W-:Y:S01]  /*2d20*/  UIADD3 UR8, UPT, UPT, UR8, 0x120, URZ ;  /* 0x0000012008087890 */ /* 0x000fe2000fffe0ff */
[----:B------:R2:W-:Y:S01]  /*2d30*/  @!P2 SYNCS.ARRIVE.TRANS64.RED RZ, [R3+URZ], R4 ;  /* 0x0000000403ffa9a7 */ /* 0x0005e200080004ff */
[----:B------:R-:W-:Y:S01]  /*2d40*/  UIADD3 UR4, UPT, UPT, UR5, 0x1, URZ ;  /* 0x0000000105047890 */ /* 0x000fe2000fffe0ff */
[----:B------:R-:W-:-:S03]  /*2d50*/  VIADD R8, R8, 0x1 ;  /* 0x0000000108087836 */ /* 0x000fc60000000000 */
[----:B------:R-:W-:Y:S02]  /*2d60*/  UISETP.NE.AND UP0, UPT, UR4, 0x2, UPT ;  /* 0x000000020400788c */ /* 0x000fe4000bf05270 */
[----:B------:R-:W-:Y:S01]  /*2d70*/  ISETP.NE.AND P0, PT, R8, 0x2, PT ;  /* 0x000000020800780c */ /* 0x000fe20003f05270 */
[----:B------:R-:W-:Y:S06]  /*2d80*/  UGETNEXTWORKID.BROADCAST [UR8], [UR9] ;  /* 0x00000000080073ca */ /* 0x000fec0008000100 */
[----:B------:R-:W-:Y:S02]  /*2d90*/  USEL UR7, URZ, 0x1, UP0 ;  /* 0x00000001ff077887 */ /* 0x000fe40008000000 */
[----:B------:R-:W-:-:S04]  /*2da0*/  USEL UR5, UR4, URZ, UP0 ;  /* 0x000000ff04057287 */ /* 0x000fc80008000000 */
[----:B------:R-:W-:Y:S02]  /*2db0*/  LOP3.LUT R12, R12, UR7, RZ, 0x3c, !PT ;  /* 0x000000070c0c7c12 */ /* 0x000fe4000f8e3cff */
[----:B--2---:R-:W-:-:S04]  /*2dc0*/  SHF.L.U32 R4, R10, 0x1f, RZ ;  /* 0x0000001f0a047819 */ /* 0x004fc800000006ff */
[----:B------:R-:W2:Y:S02]  /*2dd0*/  SYNCS.PHASECHK.TRANS64.TRYWAIT P1, [R2+URZ+0x90], R4 ;  /* 0x00009004020075a7 */ /* 0x000ea400080211ff */
[----:B--2---:R-:W-:Y:S05]  /*2de0*/  @!P1 BRA `(.L_x_51) ;  /* 0x00000050007c9947 */ /* 0x004fea0003800000 */
.L_x_138:
[C---:B--2---:R-:W-:Y:S01]  /*2df0*/  LEA R4, R11.reuse, UR6, 0x4 ;  /* 0x000000060b047c11 */ /* 0x044fe2000f8e20ff */
[----:B------:R-:W-:Y:S01]  /*2e00*/  VIADD R2, R2, 0xa0 ;  /* 0x000000a002027836 */ /* 0x000fe20000000000 */
[----:B------:R-:W-:Y:S01]  /*2e10*/  SEL R8, R8, RZ, P0 ;  /* 0x000000ff08087207 */ /* 0x000fe20000000000 */
[----:B------:R-:W-:-:S03]  /*2e20*/  VIADD R11, R11, 0x1 ;  /* 0x000000010b0b7836 */ /* 0x000fc60000000000 */
[----:B------:R-:W2:Y:S01]  /*2e30*/  LDS.128 R4, [R4+0x120] ;  /* 0x0001200004047984 */ /* 0x000ea20000000c00 */
[----:B------:R-:W-:Y:S02]  /*2e40*/  PRMT R2, RZ, 0x654, R2 ;  /* 0x00000654ff027816 */ /* 0x000fe40000000002 */
[C---:B------:R-:W-:Y:S01]  /*2e50*/  ISETP.NE.AND P1, PT, R11.reuse, 0x2, PT ;  /* 0x000000020b00780c */ /* 0x040fe20003f25270 */
[----:B------:R-:W-:Y:S01]  /*2e60*/  @!PT LDS RZ, [RZ] ;  /* 0x00000000fffff984 */ /* 0x000fe20000000800 */
[----:B------:R-:W-:Y:S01]  /*2e70*/  @!PT LDS RZ, [RZ] ;  /* 0x00000000fffff984 */ /* 0x000fe20000000800 */
[----:B------:R-:W-:Y:S01]  /*2e80*/  @!PT LDS RZ, [RZ] ;  /* 0x00000000fffff984 */ /* 0x000fe20000000800 */
[----:B------:R-:W-:Y:S01]  /*2e90*/  @!PT LDS RZ, [RZ] ;  /* 0x00000000fffff984 */ /* 0x000fe20000000800 */
[----:B------:R3:W-:Y:S06]  /*2ea0*/  MEMBAR.ALL.CTA ;  /* 0x0000000000007992 */ /* 0x0007ec0000008000 */
[----:B---3--:R-:W3:Y:S01]  /*2eb0*/  FENCE.VIEW.ASYNC.S ;  /* 0x00000000000073c6 */ /* 0x008ee20000000000 */
[----:B------:R-:W-:Y:S01]  /*2ec0*/  SEL R11, R11, RZ, P1 ;  /* 0x000000ff0b0b7207 */ /* 0x000fe20000800000 */
[----:B---3--:R3:W-:Y:S01]  /*2ed0*/  SYNCS.ARRIVE.TRANS64.RED.A1T0 RZ, [R2+URZ], RZ ;  /* 0x000000ff02ff79a7 */ /* 0x0087e200081004ff */
[----:B--2---:R-:W-:-:S02]  /*2ee0*/  LOP3.LUT P3, RZ, R6, 0x1, RZ, 0xc0, !PT ;  /* 0x0000000106ff7812 */ /* 0x004fc4000786c0ff */
[----:B------:R-:W-:-:S04]  /*2ef0*/  SEL R4, RZ, 0x1, P1 ;  /* 0x00000001ff047807 */ /* 0x000fc80000800000 */
[----:B------:R-:W-:Y:S02]  /*2f00*/  LOP3.LUT R10, R10, R4, RZ, 0x3c, !PT ;  /* 0x000000040a0a7212 */ /* 0x000fe400078e3cff */
[----:B---3--:R-:W-:-:S04]  /*2f10*/  SEL R2, RZ, 0x1, P0 ;  /* 0x00000001ff027807 */ /* 0x008fc80000000000 */
[----:B------:R-:W-:Y:S01]  /*2f20*/  LOP3.LUT R9, R9, R2, RZ, 0x3c, !PT ;  /* 0x0000000209097212 */ /* 0x000fe200078e3cff */
[----:B------:R-:W-:Y:S06]  /*2f30*/  @P3 BRA `(.L_x_52) ;  /* 0xfffffffc002c3947 */ /* 0x000fec000383ffff */
[----:B------:R-:W-:Y:S01]  /*2f40*/  ULEA UR4, UR5, UR6, 0x3 ;  /* 0x0000000605047291 */ /* 0x000fe2000f8e18ff */
[----:B------:R-:W-:-:S08]  /*2f50*/  SHF.L.U32 R2, R12, 0x1f, RZ ;  /* 0x0000001f0c027819 */ /* 0x000fd000000006ff */
[----:B------:R-:W2:Y:S02]  /*2f60*/  SYNCS.PHASECHK.TRANS64 P0, [UR4+0xa0], R2 ;  /* 0x0000a002ff0075a7 */ /* 0x000ea40008001004 */
[----:B--2---:R-:W-:Y:S05]  /*2f70*/  @P0 BRA `(.L_x_53) ;  /* 0x0000000000080947 */ /* 0x004fea0003800000 */
[----:B------:R-:W2:Y:S02]  /*2f80*/  SYNCS.PHASECHK.TRANS64.TRYWAIT P0, [UR4+0xa0], R2 ;  /* 0x0000a002ff0075a7 */ /* 0x000ea40008001104 */
[----:B--2---:R-:W-:Y:S05]  /*2f90*/  @!P0 BRA `(.L_x_54) ;  /* 0x0000005000248947 */ /* 0x004fea0003800000 */
.L_x_53:
[----:B------:R-:W-:-:S04]  /*2fa0*/  UIADD3 UR7, UPT, UPT, UR5, 0x1, URZ ;  /* 0x0000000105077890 */ /* 0x000fc8000fffe0ff */
[----:B------:R-:W-:-:S04]  /*2fb0*/  UISETP.NE.AND UP0, UPT, UR7, 0x2, UPT ;  /* 0x000000020700788c */ /* 0x000fc8000bf05270 */
[----:B------:R-:W-:Y:S02]  /*2fc0*/  USEL UR8, URZ, 0x1, UP0 ;  /* 0x00000001ff087887 */ /* 0x000fe40008000000 */
[----:B------:R-:W-:-:S04]  /*2fd0*/  USEL UR7, UR7, URZ, UP0 ;  /* 0x000000ff07077287 */ /* 0x000fc80008000000 */
[----:B------:R-:W-:Y:S01]  /*2fe0*/  ULEA UR7, UR7, UR6, 0x3 ;  /* 0x0000000607077291 */ /* 0x000fe2000f8e18ff */
[----:B--2---:R-:W-:-:S04]  /*2ff0*/  LOP3.LUT R2, R12, UR8, RZ, 0x3c, !PT ;  /* 0x000000080c027c12 */ /* 0x004fc8000f8e3cff */
[----:B------:R-:W-:-:S04]  /*3000*/  SHF.L.U32 R0, R2, 0x1f, RZ ;  /* 0x0000001f02007819 */ /* 0x000fc800000006ff */
[----:B------:R-:W2:Y:S02]  /*3010*/  SYNCS.PHASECHK.TRANS64 P0, [UR7+0xa0], R0 ;  /* 0x0000a000ff0075a7 */ /* 0x000ea40008001007 */
[----:B-12---:R-:W-:Y:S05]  /*3020*/  @P0 EXIT ;  /* 0x000000000000094d */ /* 0x006fea0003800000 */
[----:B------:R-:W-:Y:S02]  /*3030*/  SHF.L.U32 R2, R2, 0x1f, RZ ;  /* 0x0000001f02027819 */ /* 0x000fe400000006ff */
[----:B------:R-:W-:-:S07]  /*3040*/  MOV R0, UR7 ;  /* 0x0000000700007c02 */ /* 0x000fce0008000f00 */
.L_x_55:
[----:B-1----:R1:W2:Y:S02]  /*3050*/  SYNCS.PHASECHK.TRANS64.TRYWAIT P0, [R0+URZ+0xa0], R2 ;  /* 0x0000a002000075a7 */ /* 0x0022a400080011ff */
[----:B--2---:R-:W-:Y:S05]  /*3060*/  @!P0 NANOSLEEP.SYNCS 0x989680 ;  /* 0x009896800000895d */ /* 0x004fea0003900000 */
[----:B------:R-:W2:Y:S02]  /*3070*/  @!P0 SYNCS.PHASECHK.TRANS64 P0, [R0+URZ+0xa0], R2 ;  /* 0x0000a002000085a7 */ /* 0x000ea400080010ff */
[----:B--2---:R-:W-:Y:S05]  /*3080*/  @P0 EXIT ;  /* 0x000000000000094d */ /* 0x004fea0003800000 */
[----:B------:R-:W-:Y:S05]  /*3090*/  BRA `(.L_x_55) ;  /* 0xfffffffc00ec7947 */ /* 0x000fea000383ffff */
.L_x_48:
[----:B------:R-:W-:Y:S05]  /*30a0*/  BRA.U UP4, `(.L_x_56) ;  /* 0x0000001104447547 */ /* 0x000fea000b800000 */
[----:B------:R-:W-:Y:S01]  /*30b0*/  UMOV UR4, 0x40 ;  /* 0x0000004000047882 */ /* 0x000fe20000000000 */
[----:B------:R-:W-:Y:S01]  /*30c0*/  NOP ;  /* 0x0000000000007918 */ /* 0x000fe20000000000 */
[----:B------:R-:W-:Y:S01]  /*30d0*/  ULEA UR5, UR54, UR4, 0x18 ;  /* 0x0000000436057291 */ /* 0x000fe2000f8ec0ff */
[----:B------:R-:W-:Y:S02]  /*30e0*/  UMOV UR6, 0x400 ;  /* 0x0000040000067882 */ /* 0x000fe40000000000 */
[----:B------:R-:W-:-:S06]  /*30f0*/  ULEA UR6, UR54, UR6, 0x18 ;  /* 0x0000000636067291 */ /* 0x000fcc000f8ec0ff */
[----:B------:R-:W2:Y:S02]  /*3100*/  LDS.U8 R0, [UR5+0x1c] ;  /* 0x00001c05ff007984 */ /* 0x000ea40008000000 */
[----:B--2---:R-:W-:-:S13]  /*3110*/  ISETP.NE.AND P0, PT, R0, RZ, PT ;  /* 0x000000ff0000720c */ /* 0x004fda0003f05270 */
[----:B------:R-:W-:Y:S05]  /*3120*/  @P0 BRA `(.L_x_57) ;  /* 0x0000000000580947 */ /* 0x000fea0003800000 */
[----:B------:R-:W-:-:S13]  /*3130*/  ELECT P0, URZ, PT ;  /* 0x0000000000ff782f */ /* 0x000fda0003800000 */
[----:B------:R-:W-:Y:S05]  /*3140*/  @!P0 BRA `(.L_x_58) ;  /* 0x0000000000608947 */ /* 0x000fea0003800000 */
[----:B------:R-:W-:Y:S01]  /*3150*/  UMOV UR4, 0x10 ;  /* 0x0000001000047882 */ /* 0x000fe20000000000 */
[----:B------:R-:W-:Y:S01]  /*3160*/  HFMA2 R0, -RZ, RZ, 0, 5.9604644775390625e-08 ;  /* 0x00000001ff007431 */ /* 0x000fe200000001ff */
[----:B------:R-:W-:-:S03]  /*3170*/  MOV R3, 0xffff ;  /* 0x0000ffff00037802 */ /* 0x000fc60000000f00 */
[----:B------:R-:W-:Y:S04]  /*3180*/  DEPBAR.LE SB2, 0x36 ;  /* 0x0000ad800000791a */ /* 0x000fe80000000000 */
[----:B------:R-:W2:Y:S02]  /*3190*/  UTCATOMSWS.FIND_AND_SET.ALIGN UP0, UR4, UR4 ;  /* 0x00000004000475e3 */ /* 0x000ea40008000800 */
[----:B--2---:R-:W-:Y:S01]  /*31a0*/  MOV R4, UR4 ;  /* 0x0000000400047c02 */ /* 0x004fe20008000f00 */
[----:B------:R-:W-:Y:S06]  /*31b0*/  BRA.U UP0, `(.L_x_59) ;  /* 0x0000000100187547 */ /* 0x000fec000b800000 */
.L_x_60:
[----:B------:R-:W-:Y:S05]  /*31c0*/  NANOSLEEP 0x64 ;  /* 0x000000640000795d */ /* 0x000fea0003800000 */
[----:B------:R-:W-:-:S05]  /*31d0*/  UMOV UR4, 0x10 ;  /* 0x0000001000047882 */ /* 0x000fca0000000000 */
[----:B------:R-:W-:Y:S04]  /*31e0*/  DEPBAR.LE SB2, 0x36 ;  /* 0x0000ad800000791a */ /* 0x000fe80000000000 */
[----:B------:R-:W2:Y:S02]  /*31f0*/  UTCATOMSWS.FIND_AND_SET.ALIGN UP0, UR4, UR4 ;  /* 0x00000004000475e3 */ /* 0x000ea40008000800 */
[----:B--2---:R-:W-:Y:S01]  /*3200*/  MOV R4, UR4 ;  /* 0x0000000400047c02 */ /* 0x004fe20008000f00 */
[----:B------:R-:W-:Y:S05]  /*3210*/  BRA.U !UP0, `(.L_x_60) ;  /* 0xfffffffd08e87547 */ /* 0x000fea000b83ffff */
.L_x_59:
[-C--:B------:R-:W-:Y:S02]  /*3220*/  SHF.L.U32 R3, R3, R4.reuse, RZ ;  /* 0x0000000403037219 */ /* 0x080fe400000006ff */
[----:B------:R-:W-:Y:S01]  /*3230*/  SHF.L.U32 R0, R0, R4, RZ ;  /* 0x0000000400007219 */ /* 0x000fe200000006ff */
[----:B------:R-:W-:Y:S02]  /*3240*/  IMAD.SHL.U32 R4, R4, 0x20, RZ ;  /* 0x0000002004047824 */ /* 0x000fe400078e00ff */
[----:B------:R2:W-:Y:S04]  /*3250*/  ATOMS.OR RZ, [UR5+0x14], R3 ;  /* 0x00001403ffff798c */ /* 0x0005e8000b000005 */
[----:B------:R2:W-:Y:S04]  /*3260*/  ATOMS.OR RZ, [UR5+0x18], R0 ;  /* 0x00001800ffff798c */ /* 0x0005e8000b000005 */
[----:B------:R2:W-:Y:S01]  /*3270*/  STS [UR6+0x140], R4 ;  /* 0x00014004ff007988 */ /* 0x0005e20008000806 */
[----:B------:R-:W-:Y:S05]  /*3280*/  BRA `(.L_x_58) ;  /* 0x0000000000107947 */ /* 0x000fea0003800000 */
.L_x_57:
[----:B------:R-:W-:Y:S02]  /*3290*/  MOV R0, 0xffffffff ;  /* 0xffffffff00007802 */ /* 0x000fe40000000f00 */
[----:B------:R-:W-:-:S03]  /*32a0*/  MOV R4, 0x32d0 ;  /* 0x000032d000047802 */ /* 0x000fc60000000f00 */
[----:B------:R2:W-:Y:S04]  /*32b0*/  STS [UR6+0x140], R0 ;  /* 0x00014000ff007988 */ /* 0x0005e80008000806 */
[----:B-12--5:R-:W-:Y:S05]  /*32c0*/  CALL.REL.NOINC `($__internal_1_$__cuda_sm10x_tcgen05_guardrail_trap_phase_invalid_during_alloc) ;  /* 0x0000005000fc7944 */ /* 0x026fea0003c00000 */
.L_x_58:
[----:B------:R-:W-:Y:S05]  /*32d0*/  WARPSYNC.ALL ;  /* 0x0000000000007948 */ /* 0x000fea0003800000 */
[----:B------:R-:W3:Y:S01]  /*32e0*/  S2UR UR4, SR_CgaCtaId ;  /* 0x00000000000479c3 */ /* 0x000ee20000008800 */
[----:B------:R-:W-:Y:S01]  /*32f0*/  UMOV UR41, 0x400 ;  /* 0x0000040000297882 */ /* 0x000fe20000000000 */
[----:B------:R-:W-:-:S06]  /*3300*/  NOP ;  /* 0x0000000000007918 */ /* 0x000fcc0000000000 */
[----:B------:R-:W-:Y:S06]  /*3310*/  BAR.ARV 0x6, 0xa0 ;  /* 0x0182800000007b1d */ /* 0x000fec0000002000 */
[----:B------:R-:W4:Y:S01]  /*3320*/  LDCU UR6, c[0x0][0x38c] ;  /* 0x00007180ff0677ac */ /* 0x000f220008000800 */
[----:B------:R-:W-:Y:S01]  /*3330*/  LOP3.LUT R2, R2, 0xffff, RZ, 0xc0, !PT ;  /* 0x0000ffff02027812 */ /* 0x000fe200078ec0ff */
[----:B------:R-:W-:Y:S01]  /*3340*/  IMAD.MOV.U32 R11, RZ, RZ, 0x1 ;  /* 0x00000001ff0b7424 */ /* 0x000fe200078e00ff */
[----:B------:R-:W-:Y:S01]  /*3350*/  CS2R R8, SRZ ;  /* 0x0000000000087805 */ /* 0x000fe2000001ff00 */
[----:B------:R-:W1:Y:S01]  /*3360*/  LDCU UR7, c[0x0][0x38c] ;  /* 0x00007180ff0777ac */ /* 0x000e620008000800 */
[----:B------:R-:W-:Y:S01]  /*3370*/  R2UR UR42, R2 ;  /* 0x00000000022a72ca */ /* 0x000fe200000e0000 */
[----:B------:R-:W-:Y:S01]  /*3380*/  IMAD.MOV.U32 R10, RZ, RZ, RZ ;  /* 0x000000ffff0a7224 */ /* 0x000fe200078e00ff */
[----:B------:R-:W-:Y:S01]  /*3390*/  UMOV UR45, URZ ;  /* 0x000000ff002d7c82 */ /* 0x000fe20008000000 */
[----:B------:R-:W-:Y:S01]  /*33a0*/  UMOV UR39, URZ ;  /* 0x000000ff00277c82 */ /* 0x000fe20008000000 */
[----:B---3--:R-:W-:Y:S01]  /*33b0*/  ULEA UR41, UR4, UR41, 0x18 ;  /* 0x0000002904297291 */ /* 0x008fe2000f8ec0ff */
[----:B------:R-:W-:Y:S01]  /*33c0*/  UMOV UR62, 0x0 ;  /* 0x00000000003e7882 */ /* 0x000fe20000000000 */
[----:B------:R-:W-:-:S02]  /*33d0*/  UMOV UR63, 0x4100910 ;  /* 0x04100910003f7882 */ /* 0x000fc40000000000 */
[----:B------:R-:W-:Y:S02]  /*33e0*/  UIADD3 UR5, UPT, UPT, UR41, 0x6800, URZ ;  /* 0x0000680029057890 */ /* 0x000fe4000fffe0ff */
[----:B------:R-:W-:Y:S02]  /*33f0*/  UIADD3 UR4, UPT, UPT, UR41, 0x1a800, URZ ;  /* 0x0001a80029047890 */ /* 0x000fe4000fffe0ff */
[----:B----4-:R-:W-:Y:S01]  /*3400*/  UIADD3 UR6, UPT, UPT, UR6, 0x3f, URZ ;  /* 0x0000003f06067890 */ /* 0x010fe2000fffe0ff */
[----:B--2---:R-:W2:Y:S01]  /*3410*/  LDS R0, [UR41+0x140] ;  /* 0x00014029ff007984 */ /* 0x004ea20008000800 */
[----:B------:R-:W-:Y:S02]  /*3420*/  USHF.R.U32.HI UR5, URZ, 0x4, UR5 ;  /* 0x00000004ff057899 */ /* 0x000fe40008011605 */
[----:B------:R-:W-:Y:S02]  /*3430*/  USHF.R.S32.HI UR47, URZ, 0x1f, UR6 ;  /* 0x0000001fff2f7899 */ /* 0x000fe40008011406 */
[----:B------:R-:W-:-:S02]  /*3440*/  USHF.R.U32.HI UR4, URZ, 0x4, UR4 ;  /* 0x00000004ff047899 */ /* 0x000fc40008011604 */
[----:B------:R-:W-:Y:S02]  /*3450*/  ULEA.HI UR47, UR47, UR6, URZ, 0x6 ;  /* 0x000000062f2f7291 */ /* 0x000fe4000f8f30ff */
[----:B------:R-:W-:Y:S02]  /*3460*/  ULOP3.LUT UR5, UR5, 0x3fff, URZ, 0xc0, !UPT ;  /* 0x00003fff05057892 */ /* 0x000fe4000f8ec0ff */
[----:B------:R-:W-:Y:S02]  /*3470*/  USHF.R.S32.HI UR47, URZ, 0x6, UR47 ;  /* 0x00000006ff2f7899 */ /* 0x000fe4000801142f */
[----:B------:R-:W-:Y:S02]  /*3480*/  ULOP3.LUT UR4, UR4, 0x3fff, URZ, 0xc0, !UPT ;  /* 0x00003fff04047892 */ /* 0x000fe4000f8ec0ff */
[----:B------:R-:W-:Y:S01]  /*3490*/  UISETP.LT.AND UP0, UPT, UR47, 0x1, UPT ;  /* 0x000000012f00788c */ /* 0x000fe2000bf01270 */
[----:B------:R-:W-:Y:S01]  /*34a0*/  UMOV UR60, 0x0 ;  /* 0x00000000003c7882 */ /* 0x000fe20000000000 */
[----:B------:R-:W-:-:S02]  /*34b0*/  UMOV UR61, 0x4100910 ;  /* 0x04100910003d7882 */ /* 0x000fc40000000000 */
[----:B------:R-:W-:Y:S01]  /*34c0*/  USEL UR64, UR47, 0x1, !UP0 ;  /* 0x000000012f407887 */ /* 0x000fe2000c000000 */
[----:B------:R-:W-:Y:S01]  /*34d0*/  UMOV UR58, 0x0 ;  /* 0x00000000003a7882 */ /* 0x000fe20000000000 */
[----:B------:R-:W-:Y:S01]  /*34e0*/  UMOV UR59, 0x4100910 ;  /* 0x04100910003b7882 */ /* 0x000fe20000000000 */
[----:B------:R-:W-:Y:S01]  /*34f0*/  UMOV UR56, 0x0 ;  /* 0x0000000000387882 */ /* 0x000fe20000000000 */
[----:B------:R-:W-:Y:S01]  /*3500*/  UMOV UR57, 0x4100910 ;  /* 0x0410091000397882 */ /* 0x000fe20000000000 */
[----:B------:R-:W-:Y:S01]  /*3510*/  UMOV UR54, 0x0 ;  /* 0x0000000000367882 */ /* 0x000fe20000000000 */
[----:B------:R-:W-:Y:S01]  /*3520*/  UMOV UR55, 0x4100910 ;  /* 0x0410091000377882 */ /* 0x000fe20000000000 */
[----:B------:R-:W-:Y:S01]  /*3530*/  UMOV UR52, 0x0 ;  /* 0x0000000000347882 */ /* 0x000fe20000000000 */
[----:B------:R-:W-:Y:S01]  /*3540*/  UMOV UR53, 0x4100910 ;  /* 0x0410091000357882 */ /* 0x000fe20000000000 */
[----:B------:R-:W-:Y:S02]  /*3550*/  ULOP3.LUT UR43, UR5, 0x10000, URZ, 0xfc, !UPT ;  /* 0x00010000052b7892 */ /* 0x000fe4000f8efcff */
[----:B------:R-:W-:-:S02]  /*3560*/  ULOP3.LUT UR44, UR4, 0x10000, URZ, 0xfc, !UPT ;  /* 0x00010000042c7892 */ /* 0x000fc4000f8efcff */
[----:B------:R-:W-:Y:S02]  /*3570*/  UIADD3 UR64, UPT, UPT, -UR64, URZ, URZ ;  /* 0x000000ff40407290 */ /* 0x000fe4000fffe1ff */
[----:B-1----:R-:W-:Y:S01]  /*3580*/  UISETP.GE.AND UP4, UPT, UR7, 0x1, UPT ;  /* 0x000000010700788c */ /* 0x002fe2000bf86270 */
[----:B------:R-:W-:Y:S01]  /*3590*/  UMOV UR50, 0x0 ;  /* 0x0000000000327882 */ /* 0x000fe20000000000 */
[----:B------:R-:W-:Y:S01]  /*35a0*/  UMOV UR51, 0x4100910 ;  /* 0x0410091000337882 */ /* 0x000fe20000000000 */
[----:B------:R-:W-:Y:S01]  /*35b0*/  UMOV UR48, 0x0 ;  /* 0x0000000000307882 */ /* 0x000fe20000000000 */
[----:B--2---:R-:W-:Y:S01]  /*35c0*/  R2UR UR65, R0 ;  /* 0x00000000004172ca */ /* 0x004fe200000e0000 */
[----:B------:R-:W-:-:S14]  /*35d0*/  UMOV UR49, 0x4100910 ;  /* 0x0410091000317882 */ /* 0x000fdc0000000000 */
.L_x_67:
[----:B------:R-:W-:Y:S02]  /*35e0*/  LEA R0, R10, UR41, 0x3 ;  /* 0x000000290a007c11 */ /* 0x000fe4000f8e18ff */
[----:B------:R-:W-:Y:S02]  /*35f0*/  SHF.L.U32 R2, R9, 0x1f, RZ ;  /* 0x0000001f09027819 */ /* 0x000fe400000006ff */
[----:B------:R-:W-:Y:S01]  /*3600*/  PLOP3.LUT P0, PT, PT, PT, UP4, 0x80, 0x8 ;  /* 0x000000000008781c */ /* 0x000fe20003f0f048 */
[----:B------:R-:W-:Y:S01]  /*3610*/  VIADD R3, R0, 0xa0 ;  /* 0x000000a000037836 */ /* 0x000fe20000000000 */
[----:B-1----:R-:W1:Y:S02]  /*3620*/  SYNCS.PHASECHK.TRANS64.TRYWAIT P1, [R0+URZ+0x90], R2 ;  /* 0x00009002000075a7 */ /* 0x002e6400080211ff */
[----:B-1-3--:R-:W-:Y:S09]  /*3630*/  @!P1 BRA `(.L_x_61) ;  /* 0x0000004800949947 */ /* 0x00aff20003800000 */
.L_x_140:
[----:B------:R-:W-:Y:S01]  /*3640*/  LEA R4, R10, UR41, 0x4 ;  /* 0x000000290a047c11 */ /* 0x000fe2000f8e20ff */
[----:B------:R-:W-:Y:S01]  /*3650*/  @UP4 ULEA UR4, UR39, UR41, 0x3 ;  /* 0x0000002927044291 */ /* 0x000fe2000f8e18ff */
[----:B------:R-:W-:Y:S01]  /*3660*/  PLOP3.LUT P2, PT, PT, PT, PT, 0x80, 0x8 ;  /* 0x000000000008781c */ /* 0x000fe20003f4f070 */
[----:B------:R-:W-:Y:S01]  /*3670*/  ULEA UR46, UR45, UR41, 0x3 ;  /* 0x000000292d2e7291 */ /* 0x000fe2000f8e18ff */
[----:B------:R-:W-:Y:S02]  /*3680*/  PRMT R3, RZ, 0x654, R3 ;  /* 0x00000654ff037816 */ /* 0x000fe40000000003 */
[----:B------:R-:W2:Y:S01]  /*3690*/  LDS.128 R4, [R4+0x120] ;  /* 0x0001200004047984 */ /* 0x000ea20000000c00 */
[----:B-1----:R-:W-:Y:S02]  /*36a0*/  @P0 SHF.L.U32 R2, R8, 0x1f, RZ ;  /* 0x0000001f08020819 */ /* 0x002fe400000006ff */
[----:B------:R-:W-:Y:S01]  /*36b0*/  SHF.L.U32 R0, R11, 0x1f, RZ ;  /* 0x0000001f0b007819 */ /* 0x000fe200000006ff */
[----:B------:R-:W-:Y:S01]  /*36c0*/  @!PT LDS RZ, [RZ] ;  /* 0x00000000fffff984 */ /* 0x000fe20000000800 */
[----:B------:R-:W-:Y:S01]  /*36d0*/  @!PT LDS RZ, [RZ] ;  /* 0x00000000fffff984 */ /* 0x000fe20000000800 */
[----:B------:R-:W-:Y:S01]  /*36e0*/  @!PT LDS RZ, [RZ] ;  /* 0x00000000fffff984 */ /* 0x000fe20000000800 */
[----:B------:R-:W-:Y:S01]  /*36f0*/  @!PT LDS RZ, [RZ] ;  /* 0x00000000fffff984 */ /* 0x000fe20000000800 */
[----:B------:R1:W-:Y:S06]  /*3700*/  MEMBAR.ALL.CTA ;  /* 0x0000000000007992 */ /* 0x0003ec0000008000 */
[----:B-1----:R-:W1:Y:S02]  /*3710*/  FENCE.VIEW.ASYNC.S ;  /* 0x00000000000073c6 */ /* 0x002e640000000000 */
[----:B-1----:R1:W-:Y:S01]  /*3720*/  SYNCS.ARRIVE.TRANS64.RED.A1T0 RZ, [R3+URZ], RZ ;  /* 0x000000ff03ff79a7 */ /* 0x0023e200081004ff */
[----:B------:R1:W3:Y:S01]  /*3730*/  @P0 SYNCS.PHASECHK.TRANS64.TRYWAIT P2, [UR4], R2 ;  /* 0x00000002ff0005a7 */ /* 0x0002e20008041104 */
[----:B------:R-:W-:Y:S01]  /*3740*/  ULEA.HI UR4, UR45, UR45, URZ, 0x1 ;  /* 0x0000002d2d047291 */ /* 0x000fe2000f8f08ff */
[----:B--2---:R-:W-:-:S03]  /*3750*/  LOP3.LUT P1, RZ, R6, 0x1, RZ, 0xc0, !PT ;  /* 0x0000000106ff7812 */ /* 0x004fc6000782c0ff */
[----:B------:R-:W-:Y:S02]  /*3760*/  USHF.L.U32 UR5, UR4, 0x5, URZ ;  /* 0x0000000504057899 */ /* 0x000fe400080006ff */
[----:B------:R-:W-:Y:S02]  /*3770*/  ULOP3.LUT UR36, UR4, 0xffe, URZ, 0xc0, !UPT ;  /* 0x00000ffe04247892 */ /* 0x000fe4000f8ec0ff */
[----:B------:R-:W-:Y:S02]  /*3780*/  ULOP3.LUT UR4, UR5, 0xffffffc0, URZ, 0xc0, !UPT ;  /* 0xffffffc005047892 */ /* 0x000fe4000f8ec0ff */
[----:B------:R-:W-:Y:S02]  /*3790*/  UIADD3 UR36, UPT, UPT, -UR36, UR45, URZ ;  /* 0x0000002d24247290 */ /* 0x000fe4000fffe1ff */
[----:B------:R-:W-:Y:S01]  /*37a0*/  UIADD3 UR4, UPT, UPT, UR65, UR4, URZ ;  /* 0x0000000441047290 */ /* 0x000fe2000fffe0ff */
[----:B------:R-:W2:Y:S03]  /*37b0*/  SYNCS.PHASECHK.TRANS64.TRYWAIT P0, [UR46+0xd0], R0 ;  /* 0x0000d000ff0075a7 */ /* 0x000ea6000800112e */
[----:B------:R-:W-:Y:S01]  /*37c0*/  ULEA UR36, UR36, UR4, 0x14 ;  /* 0x0000000424247291 */ /* 0x000fe2000f8ea0ff */
[----:B-123--:R-:W-:Y:S11]  /*37d0*/  @!P0 BRA `(.L_x_62) ;  /* 0x0000004800408947 */ /* 0x00eff60003800000 */
.L_x_142:
[----:B------:R-:W-:Y:S01]  /*37e0*/  IADD3 R10, PT, PT, R10, 0x1, RZ ;  /* 0x000000010a0a7810 */ /* 0x000fe20007ffe0ff */
[----:B------:R-:W-:Y:S06]  /*37f0*/  BRA.U !UP4, `(.L_x_63) ;  /* 0x000000050c107547 */ /* 0x000fec000b800000 */
[----:B------:R-:W-:Y:S01]  /*3800*/  UPLOP3.LUT UP2, UPT, UPT, UPT, UPT, 0x40, 0x4 ;  /* 0x000000000004789c */ /* 0x000fe20003f4e870 */
[----:B------:R-:W-:Y:S01]  /*3810*/  UMOV UR38, UR64 ;  /* 0x0000004000267c82 */ /* 0x000fe20008000000 */
[----:B------:R-:W-:Y:S01]  /*3820*/  UMOV UR37, UR47 ;  /* 0x0000002f00257c82 */ /* 0x000fe20008000000 */
[----:B------:R-:W-:-:S08]  /*3830*/  UMOV UR5, UR39 ;  /* 0x0000002700057c82 */ /* 0x000fd00008000000 */
.L_x_66:
[----:B------:R-:W-:Y:S02]  /*3840*/  UIADD3 UR38, UPT, UPT, UR38, 0x1, URZ ;  /* 0x0000000126267890 */ /* 0x000fe4000fffe0ff */
[----:B------:R-:W-:Y:S02]  /*3850*/  ULEA UR7, UR5, UR41, 0x3 ;  /* 0x0000002905077291 */ /* 0x000fe4000f8e18ff */
[----:B------:R-:W-:Y:S01]  /*3860*/  UISETP.NE.AND UP3, UPT, UR38, URZ, UPT ;  /* 0x000000ff2600728c */ /* 0x000fe2000bf65270 */
[----:B--23--:R-:W-:Y:S10]  /*3870*/  @P2 BRA `(.L_x_64) ;  /* 0x00000000000c2947 */ /* 0x00cff40003800000 */
[----:B-1----:R-:W-:Y:S04]  /*3880*/  SHF.L.U32 R2, R8, 0x1f, RZ ;  /* 0x0000001f08027819 */ /* 0x002fe800000006ff */
[----:B------:R-:W1:Y:S02]  /*3890*/  SYNCS.PHASECHK.TRANS64.TRYWAIT P0, [UR7], R2 ;  /* 0x00000002ff0075a7 */ /* 0x000e640008001107 */
[----:B-1----:R-:W-:Y:S05]  /*38a0*/  @!P0 BRA `(.L_x_65) ;  /* 0x0000004800248947 */ /* 0x002fea0003800000 */
.L_x_64:
[----:B------:R-:W-:Y:S01]  /*38b0*/  UISETP.NE.AND UP0, UPT, UR37, 0x1, UPT ;  /* 0x000000012500788c */ /* 0x000fe2000bf05270 */
[----:B------:R-:W-:Y:S01]  /*38c0*/  PLOP3.LUT P2, PT, PT, PT, PT, 0x80, 0x8 ;  /* 0x000000000008781c */ /* 0x000fe20003f4f070 */
[----:B------:R-:W-:Y:S02]  /*38d0*/  UIADD3 UR4, UPT, UPT, UR5, 0x1, URZ ;  /* 0x0000000105047890 */ /* 0x000fe4000fffe0ff */
[----:B------:R-:W-:Y:S02]  /*38e0*/  UIADD3 UR40, UPT, UPT, UR7, 0x28, URZ ;  /* 0x0000002807287890 */ /* 0x000fe4000fffe0ff */
[----:B------:R-:W-:Y:S01]  /*38f0*/  UISETP.NE.AND UP1, UPT, UR4, 0x5, UPT ;  /* 0x000000050400788c */ /* 0x000fe2000bf25270 */
[----:B------:R-:W-:Y:S01]  /*3900*/  PLOP3.LUT P0, PT, PT, PT, UP0, 0x80, 0x8 ;  /* 0x000000000008781c */ /* 0x000fe20003f0f008 */
[----:B------:R-:W-:Y:S02]  /*3910*/  UIADD3 UR37, UPT, UPT, UR37, -0x1, URZ ;  /* 0xffffffff25257890 */ /* 0x000fe4000fffe0ff */
[----:B------:R-:W-:Y:S02]  /*3920*/  USEL UR6, URZ, 0x1, UP1 ;  /* 0x00000001ff067887 */ /* 0x000fe40008800000 */
[----:B------:R-:W-:Y:S01]  /*3930*/  USEL UR39, UR4, URZ, UP1 ;  /* 0x000000ff04277287 */ /* 0x000fe20008800000 */
[----:B------:R-:W-:Y:S01]  /*3940*/  UMOV UR7, 0x40004040 ;  /* 0x4000404000077882 */ /* 0x000fe20000000000 */
[----:B------:R-:W-:Y:S02]  /*3950*/  UMOV UR35, 0x40004040 ;  /* 0x4000404000237882 */ /* 0x000fe40000000000 */
[----:B------:R-:W-:Y:S01]  /*3960*/  @UP0 ULEA UR4, UR39, UR41, 0x3 ;  /* 0x0000002927040291 */ /* 0x000fe2000f8e18ff */
[----:B------:R-:W-:Y:S01]  /*3970*/  LOP3.LUT R8, R8, UR6, RZ, 0x3c, !PT ;  /* 0x0000000608087c12 */ /* 0x000fe2000f8e3cff */
[----:B------:R-:W-:Y:S01]  /*3980*/  ULEA UR6, UR5, UR44, 0xa ;  /* 0x0000002c05067291 */ /* 0x000fe2000f8e50ff */
[----:B------:R-:W-:Y:S02]  /*3990*/  UMOV UR33, 0x40004040 ;  /* 0x4000404000217882 */ /* 0x000fe40000000000 */
[----:B-1----:R-:W-:Y:S01]  /*39a0*/  @P0 SHF.L.U32 R0, R8, 0x1f, RZ ;  /* 0x0000001f08000819 */ /* 0x002fe200000006ff */
[----:B------:R-:W-:Y:S02]  /*39b0*/  UIADD3 UR34, UPT, UPT, UR6, 0x2, URZ ;  /* 0x0000000206227890 */ /* 0x000fe4000fffe0ff */
[----:B------:R-:W-:Y:S01]  /*39c0*/  UIADD3 UR30, UPT, UPT, UR6, 0x4, URZ ;  /* 0x00000004061e7890 */ /* 0x000fe2000fffe0ff */
[----:B------:R2:W3:Y:S01]  /*39d0*/  @P0 SYNCS.PHASECHK.TRANS64.TRYWAIT P2, [UR4], R0 ;  /* 0x00000000ff0005a7 */ /* 0x0004e20008041104 */
[----:B------:R-:W-:Y:S02]  /*39e0*/  ULEA UR4, UR5, UR43, 0xa ;  /* 0x0000002b05047291 */ /* 0x000fe4000f8e50ff */
[----:B------:R-:W-:Y:S02]  /*39f0*/  UIADD3 UR26, UPT, UPT, UR6, 0x6, URZ ;  /* 0x00000006061a7890 */ /* 0x000fe4000fffe0ff */
        /* <DEDUP_REMOVED lines=10> */
[----:B------:R-:W-:Y:S01]  /*3aa0*/  UIADD3 UR8, UPT, UPT, UR4, 0x206, URZ ;  /* 0x0000020604087890 */ /* 0x000fe2000fffe0ff */
[----:B------:R-:W-:Y:S01]  /*3ab0*/  UMOV UR5, 0x40004040 ;  /* 0x4000404000057882 */ /* 0x000fe20000000000 */
[----:B------:R-:W-:Y:S01]  /*3ac0*/  UMOV UR31, 0x40004040 ;  /* 0x40004040001f7882 */ /* 0x000fe20000000000 */
[----:B------:R1:W-:Y:S01]  /*3ad0*/  UTCHMMA gdesc[UR4], gdesc[UR6], tmem[UR36], tmem[UR62], idesc[UR63], UP2 ;  /* 0x00ff3e06040075ea */ /* 0x0003e20009000024 */
[----:B------:R-:W-:Y:S01]  /*3ae0*/  UPLOP3.LUT UP2, UPT, UPT, UPT, UPT, 0x80, 0x8 ;  /* 0x000000000008789c */ /* 0x000fe20003f4f070 */
[----:B------:R2:W-:Y:S01]  /*3af0*/  UTCHMMA gdesc[UR32], gdesc[UR34], tmem[UR36], tmem[UR60], idesc[UR61], UPT ;  /* 0x00ff3c22200075ea */ /* 0x0005e2000b800024 */
[----:B------:R-:W-:Y:S01]  /*3b00*/  UMOV UR29, 0x40004040 ;  /* 0x40004040001d7882 */ /* 0x000fe20000000000 */
[----:B------:R-:W-:Y:S01]  /*3b10*/  UMOV UR27, 0x40004040 ;  /* 0x40004040001b7882 */ /* 0x000fe20000000000 */
        /* <DEDUP_REMOVED lines=12> */
[----:B------:R-:W-:Y:S01]  /*3be0*/  UMOV UR9, 0x40004040 ;  /* 0x4000404000097882 */ /* 0x000fe20000000000 */
[----:B------:R2:W-:Y:S01]  /*3bf0*/  UTCHMMA gdesc[UR12], gdesc[UR14], tmem[UR36], tmem[UR50], idesc[UR51], UPT ;  /* 0x00ff320e0c0075ea */ /* 0x0005e2000b800024 */
[----:B------:R2:W-:Y:S01]  /*3c00*/  UTCHMMA gdesc[UR8], gdesc[UR10], tmem[UR36], tmem[UR48], idesc[UR49], UPT ;  /* 0x00ff300a080075ea */ /* 0x0005e2000b800024 */
[----:B------:R2:W-:Y:S01]  /*3c10*/  UTCBAR.MULTICAST [UR40], URZ, UR42 ;  /* 0x000000ff280073e9 */ /* 0x0005e2000800082a */
[----:B-1----:R-:W-:Y:S01]  /*3c20*/  UMOV UR5, UR39 ;  /* 0x0000002700057c82 */ /* 0x002fe20008000000 */
[----:B------:R-:W-:Y:S05]  /*3c30*/  BRA.U UP3, `(.L_x_66) ;  /* 0xfffffffd03007547 */ /* 0x000fea000b83ffff */
.L_x_63:
[----:B------:R-:W-:Y:S01]  /*3c40*/  UIADD3 UR4, UPT, UPT, UR45, 0x1, URZ ;  /* 0x000000012d047890 */ /* 0x000fe2000fffe0ff */
[C---:B------:R-:W-:Y:S01]  /*3c50*/  ISETP.NE.AND P0, PT, R10.reuse, 0x2, PT ;  /* 0x000000020a00780c */ /* 0x040fe20003f05270 */
[----:B------:R-:W-:Y:S02]  /*3c60*/  UIADD3 UR5, UPT, UPT, UR46, 0xb0, URZ ;  /* 0x000000b02e057890 */ /* 0x000fe4000fffe0ff */
[----:B------:R-:W-:Y:S01]  /*3c70*/  UISETP.NE.AND UP0, UPT, UR4, 0x4, UPT ;  /* 0x000000040400788c */ /* 0x000fe2000bf05270 */
[----:B-12---:R-:W-:Y:S02]  /*3c80*/  SEL R0, RZ, 0x1, P0 ;  /* 0x00000001ff007807 */ /* 0x006fe40000000000 */
[----:B------:R-:W-:Y:S01]  /*3c90*/  SEL R10, R10, RZ, P0 ;  /* 0x000000ff0a0a7207 */ /* 0x000fe20000000000 */
[----:B------:R-:W-:Y:S01]  /*3ca0*/  USEL UR6, URZ, 0x1, UP0 ;  /* 0x00000001ff067887 */ /* 0x000fe20008000000 */
[----:B------:R-:W-:Y:S01]  /*3cb0*/  LOP3.LUT R9, R9, R0, RZ, 0x3c, !PT ;  /* 0x0000000009097212 */ /* 0x000fe200078e3cff */
[----:B------:R-:W-:Y:S01]  /*3cc0*/  USEL UR45, UR4, URZ, UP0 ;  /* 0x000000ff042d7287 */ /* 0x000fe20008000000 */
[----:B------:R1:W-:Y:S03]  /*3cd0*/  UTCBAR [UR5], URZ ;  /* 0x000000ff050073e9 */ /* 0x0003e600080000ff */
[----:B------:R-:W-:Y:S01]  /*3ce0*/  LOP3.LUT R11, R11, UR6, RZ, 0x3c, !PT ;  /* 0x000000060b0b7c12 */ /* 0x000fe2000f8e3cff */
[----:B------:R-:W-:Y:S07]  /*3cf0*/  @P1 BRA `(.L_x_67) ;  /* 0xfffffff800381947 */ /* 0x000fee000383ffff */
[----:B------:R-:W2:Y:S01]  /*3d00*/  S2UR UR8, SR_CgaCtaId ;  /* 0x00000000000879c3 */ /* 0x000ea20000008800 */
[----:B------:R-:W-:Y:S01]  /*3d10*/  ELECT P0, URZ, PT ;  /* 0x0000000000ff782f */ /* 0x000fe20003800000 */
[----:B------:R-:W-:Y:S01]  /*3d20*/  IMAD.MOV.U32 R0, RZ, RZ, 0x1 ;  /* 0x00000001ff007424 */ /* 0x000fe200078e00ff */
[----:B------:R-:W-:Y:S01]  /*3d30*/  UIADD3 UR41, UPT, UPT, UR41, 0xd0, URZ ;  /* 0x000000d029297890 */ /* 0x000fe2000fffe0ff */
[----:B------:R-:W-:Y:S01]  /*3d40*/  SHF.L.U32 R2, R11, 0x1f, RZ ;  /* 0x0000001f0b027819 */ /* 0x000fe200000006ff */
[----:B------:R-:W-:-:S03]  /*3d50*/  UMOV UR4, 0x40 ;  /* 0x0000004000047882 */ /* 0x000fc60000000000 */
[----:B------:R-:W-:Y:S01]  /*3d60*/  UVIRTCOUNT.DEALLOC.SMPOOL 0x80 ;  /* 0x000000800000784c */ /* 0x000fe20000000000 */
[----:B--2---:R-:W-:Y:S02]  /*3d70*/  ULEA UR8, UR8, UR4, 0x18 ;  /* 0x0000000408087291 */ /* 0x004fe4000f8ec0ff */
[----:B------:R-:W-:-:S07]  /*3d80*/  ULEA UR4, UR45, UR41, 0x3 ;  /* 0x000000292d047291 */ /* 0x000fce000f8e18ff */
[----:B------:R2:W-:Y:S02]  /*3d90*/  @P0 STS.U8 [UR8+0x1c], R0 ;  /* 0x00001c00ff000988 */ /* 0x0005e40008000008 */
[----:B------:R-:W4:Y:S02]  /*3da0*/  SYNCS.PHASECHK.TRANS64.TRYWAIT P0, [UR4], R2 ;  /* 0x00000002ff0075a7 */ /* 0x000f240008001104 */
[----:B--2-4-:R-:W-:Y:S05]  /*3db0*/  @!P0 BRA `(.L_x_68) ;  /* 0x0000004000f88947 */ /* 0x014fea0003800000 */
.L_x_145:
[----:B------:R-:W-:-:S04]  /*3dc0*/  UIADD3 UR4, UPT, UPT, UR45, 0x1, URZ ;  /* 0x000000012d047890 */ /* 0x000fc8000fffe0ff */
[----:B------:R-:W-:-:S04]  /*3dd0*/  UISETP.NE.AND UP0, UPT, UR4, 0x4, UPT ;  /* 0x000000040400788c */ /* 0x000fc8000bf05270 */
[----:B------:R-:W-:Y:S02]  /*3de0*/  USEL UR6, URZ, 0x1, UP0 ;  /* 0x00000001ff067887 */ /* 0x000fe40008000000 */
[----:B------:R-:W-:-:S04]  /*3df0*/  USEL UR4, UR4, URZ, UP0 ;  /* 0x000000ff04047287 */ /* 0x000fc80008000000 */
[----:B-1----:R-:W-:Y:S01]  /*3e00*/  ULEA UR5, UR4, UR41, 0x3 ;  /* 0x0000002904057291 */ /* 0x002fe2000f8e18ff */
[----:B--2---:R-:W-:-:S04]  /*3e10*/  LOP3.LUT R2, R11, UR6, RZ, 0x3c, !PT ;  /* 0x000000060b027c12 */ /* 0x004fc8000f8e3cff */
[----:B------:R-:W-:-:S04]  /*3e20*/  SHF.L.U32 R3, R2, 0x1f, RZ ;  /* 0x0000001f02037819 */ /* 0x000fc800000006ff */
[----:B------:R-:W1:Y:S02]  /*3e30*/  SYNCS.PHASECHK.TRANS64.TRYWAIT P0, [UR5], R3 ;  /* 0x00000003ff0075a7 */ /* 0x000e640008001105 */
[----:B-1----:R-:W-:Y:S05]  /*3e40*/  @!P0 BRA `(.L_x_69) ;  /* 0x0000004000ec8947 */ /* 0x002fea0003800000 */
.L_x_147:
        /* <DEDUP_REMOVED lines=9> */
.L_x_149:
[----:B------:R-:W-:-:S04]  /*3ee0*/  UIADD3 UR4, UPT, UPT, UR4, 0x1, URZ ;  /* 0x0000000104047890 */ /* 0x000fc8000fffe0ff */
[----:B------:R-:W-:-:S04]  /*3ef0*/  UISETP.NE.AND UP0, UPT, UR4, 0x4, UPT ;  /* 0x000000040400788c */ /* 0x000fc8000bf05270 */
[----:B------:R-:W-:Y:S02]  /*3f00*/  USEL UR5, URZ, 0x1, UP0 ;  /* 0x00000001ff057887 */ /* 0x000fe40008000000 */
[----:B------:R-:W-:-:S04]  /*3f10*/  USEL UR4, UR4, URZ, UP0 ;  /* 0x000000ff04047287 */ /* 0x000fc80008000000 */
[----:B------:R-:W-:Y:S01]  /*3f20*/  ULEA UR4, UR4, UR41, 0x3 ;  /* 0x0000002904047291 */ /* 0x000fe2000f8e18ff */
[----:B------:R-:W-:-:S04]  /*3f30*/  LOP3.LUT R2, R2, UR5, RZ, 0x3c, !PT ;  /* 0x0000000502027c12 */ /* 0x000fc8000f8e3cff */
[----:B------:R-:W-:-:S04]  /*3f40*/  SHF.L.U32 R2, R2, 0x1f, RZ ;  /* 0x0000001f02027819 */ /* 0x000fc800000006ff */
[----:B------:R-:W2:Y:S02]  /*3f50*/  SYNCS.PHASECHK.TRANS64.TRYWAIT P0, [UR4], R2 ;  /* 0x00000002ff0075a7 */ /* 0x000ea40008001104 */
[----:B--2---:R-:W-:Y:S05]  /*3f60*/  @!P0 BRA `(.L_x_71) ;  /* 0x0000004000d48947 */ /* 0x004fea0003800000 */
.L_x_151:
[----:B------:R-:W-:Y:S01]  /*3f70*/  NOP ;  /* 0x0000000000007918 */ /* 0x000fe20000000000 */
[----:B-1----:R-:W1:Y:S01]  /*3f80*/  LDS R0, [UR8+0x14] ;  /* 0x00001408ff007984 */ /* 0x002e620008000800 */
[----:B------:R-:W-:Y:S01]  /*3f90*/  ULOP3.LUT UR4, UR65, 0xffff, URZ, 0xc0, !UPT ;  /* 0x0000ffff41047892 */ /* 0x000fe2000f8ec0ff */
[----:B------:R-:W-:Y:S01]  /*3fa0*/  UMOV UR5, 0xffff ;  /* 0x0000ffff00057882 */ /* 0x000fe20000000000 */
[----:B------:R-:W-:Y:S02]  /*3fb0*/  UMOV UR6, 0x1 ;  /* 0x0000000100067882 */ /* 0x000fe40000000000 */
[----:B------:R-:W-:-:S04]  /*3fc0*/  USHF.R.U32.HI UR4, URZ, 0x5, UR4 ;  /* 0x00000005ff047899 */ /* 0x000fc80008011604 */
[----:B------:R-:W-:Y:S02]  /*3fd0*/  USHF.L.U32 UR5, UR5, UR4, URZ ;  /* 0x0000000405057299 */ /* 0x000fe400080006ff */
[----:B------:R-:W-:-:S04]  /*3fe0*/  USHF.L.U32 UR4, UR6, UR4, URZ ;  /* 0x0000000406047299 */ /* 0x000fc800080006ff */
[----:B-1----:R-:W-:-:S04]  /*3ff0*/  LOP3.LUT R0, R0, UR5, RZ, 0xc0, !PT ;  /* 0x0000000500007c12 */ /* 0x002fc8000f8ec0ff */
[----:B------:R-:W-:-:S13]  /*4000*/  ISETP.NE.AND P0, PT, R0, UR5, PT ;  /* 0x0000000500007c0c */ /* 0x000fda000bf05270 */
[----:B------:R-:W-:Y:S05]  /*4010*/  @P0 BRA `(.L_x_72) ;  /* 0x0000000000580947 */ /* 0x000fea0003800000 */
[----:B------:R-:W1:Y:S02]  /*4020*/  LDS R0, [UR8+0x18] ;  /* 0x00001808ff007984 */ /* 0x000e640008000800 */
[----:B-1----:R-:W-:-:S04]  /*4030*/  LOP3.LUT R0, R0, UR4, RZ, 0xc0, !PT ;  /* 0x0000000400007c12 */ /* 0x002fc8000f8ec0ff */
[----:B------:R-:W-:-:S13]  /*4040*/  ISETP.NE.AND P0, PT, R0, UR4, PT ;  /* 0x0000000400007c0c */ /* 0x000fda000bf05270 */
[----:B------:R-:W-:Y:S05]  /*4050*/  @P0 BRA `(.L_x_73) ;  /* 0x00000000003c0947 */ /* 0x000fea0003800000 */
[----:B------:R-:W1:Y:S01]  /*4060*/  S2R R2, SR_LANEID ;  /* 0x0000000000027919 */ /* 0x000e620000000000 */
[----:B------:R-:W-:-:S06]  /*4070*/  ULOP3.LUT UR5, URZ, UR5, URZ, 0x33, !UPT ;  /* 0x00000005ff057292 */ /* 0x000fcc000f8e33ff */
[----:B------:R-:W-:-:S04]  /*4080*/  IMAD.U32 R0, RZ, RZ, UR5 ;  /* 0x00000005ff007e24 */ /* 0x000fc8000f8e00ff */
[----:B------:R2:W4:Y:S02]  /*4090*/  REDUX UR7, R0 ;  /* 0x00000000000773c4 */ /* 0x0005240000000000 */
[----:B------:R1:W-:Y:S01]  /*40a0*/  UTCATOMSWS.AND URZ, UR5 ;  /* 0x0000000500ff79e3 */ /* 0x0003e20008000000 */
[----:B--2---:R-:W-:Y:S01]  /*40b0*/  LOP3.LUT R0, RZ, UR4, RZ, 0x33, !PT ;  /* 0x00000004ff007c12 */ /* 0x004fe2000f8e33ff */
[----:B------:R-:W-:Y:S02]  /*40c0*/  VOTEU.ANY UR4, UPT, PT ;  /* 0x0000000000047886 */ /* 0x000fe400038e0100 */
[----:B------:R-:W-:Y:S02]  /*40d0*/  UFLO.U32 UR4, UR4 ;  /* 0x00000004000472bd */ /* 0x000fe400080e0000 */
[----:B------:R-:W2:Y:S04]  /*40e0*/  REDUX UR6, R0 ;  /* 0x00000000000673c4 */ /* 0x000ea80000000000 */
[----:B-1----:R-:W-:-:S02]  /*40f0*/  ISETP.EQ.U32.AND P0, PT, R2, UR4, PT ;  /* 0x0000000402007c0c */ /* 0x002fc4000bf02070 */
[----:B----4-:R-:W-:-:S11]  /*4100*/  MOV R2, UR7 ;  /* 0x0000000700027c02 */ /* 0x010fd60008000f00 */
[----:B------:R1:W-:Y:S01]  /*4110*/  @P0 ATOMS.AND RZ, [UR8+0x14], R2 ;  /* 0x00001402ffff098c */ /* 0x0003e2000a800008 */
[----:B--2---:R-:W-:-:S05]  /*4120*/  IMAD.U32 R0, RZ, RZ, UR6 ;  /* 0x00000006ff007e24 */ /* 0x004fca000f8e00ff */
[----:B------:R1:W-:Y:S01]  /*4130*/  @P0 ATOMS.AND RZ, [UR8+0x18], R0 ;  /* 0x00001800ffff098c */ /* 0x0003e2000a800008 */
[----:B------:R-:W-:Y:S05]  /*4140*/  BRA `(.L_x_74) ;  /* 0x0000000000147947 */ /* 0x000fea0003800000 */
.L_x_73:
[----:B------:R-:W-:Y:S02]  /*4150*/  MOV R2, 0x4170 ;  /* 0x0000417000027802 */ /* 0x000fe40000000f00 */
[----:B---3-5:R-:W-:Y:S05]  /*4160*/  CALL.REL.NOINC `($__internal_0_$__cuda_sm10x_tcgen05_guardrail_trap_col_being_dealloced_not_returned_by_alloc) ;  /* 0x0000004400487944 */ /* 0x028fea0003c00000 */
[----:B------:R-:W-:Y:S05]  /*4170*/  BRA `(.L_x_74) ;  /* 0x0000000000087947 */ /* 0x000fea0003800000 */
.L_x_72:
[----:B------:R-:W-:Y:S02]  /*4180*/  MOV R2, 0x41a0 ;  /* 0x000041a000027802 */ /* 0x000fe40000000f00 */
[----:B---3-5:R-:W-:Y:S05]  /*4190*/  CALL.REL.NOINC `($__internal_2_$__cuda_sm10x_tcgen05_guardrail_trap_unallocated_columns_being_dealloced) ;  /* 0x0000004400547944 */ /* 0x028fea0003c00000 */
.L_x_74:
[----:B------:R-:W-:Y:S01]  /*41a0*/  NOP ;  /* 0x0000000000007918 */ /* 0x000fe20000000000 */
[----:B------:R-:W-:Y:S05]  /*41b0*/  EXIT ;  /* 0x000000000000794d */ /* 0x000fea0003800000 */
.L_x_56:
[----:B------:R-:W-:-:S09]  /*41c0*/  UISETP.NE.OR UP0, UPT, UR18, 0x3, !UP3 ;  /* 0x000000031200788c */ /* 0x000fd2000df05670 */
[----:B------:R-:W-:Y:S05]  /*41d0*/  BRA.U UP0, `(.L_x_75) ;  /* 0x0000001100247547 */ /* 0x000fea000b800000 */
[----:B------:R-:W2:Y:S01]  /*41e0*/  LDCU.64 UR4, c[0x0][0x888] ;  /* 0x00011100ff0477ac */ /* 0x000ea20008000a00 */
[----:B------:R-:W3:Y:S01]  /*41f0*/  LDC.64 R12, c[0x0][0x348] ;  /* 0x0000d200ff0c7b82 */ /* 0x000ee20000000a00 */
[----:B------:R-:W-:Y:S02]  /*4200*/  HFMA2 R9, -RZ, RZ, 0, 0 ;  /* 0x00000000ff097431 */ /* 0x000fe400000001ff */
[----:B------:R-:W-:Y:S01]  /*4210*/  IMAD.MOV.U32 R11, RZ, RZ, 0x1 ;  /* 0x00000001ff0b7424 */ /* 0x000fe200078e00ff */
[----:B------:R-:W4:Y:S01]  /*4220*/  LDCU UR37, c[0x0][0x370] ;  /* 0x00006e00ff2577ac */ /* 0x000f220008000800 */
[----:B------:R-:W-:Y:S01]  /*4230*/  IMAD.MOV.U32 R10, RZ, RZ, RZ ;  /* 0x000000ffff0a7224 */ /* 0x000fe200078e00ff */
[----:B------:R-:W-:Y:S01]  /*4240*/  MOV R3, 0x2000 ;  /* 0x0000200000037802 */ /* 0x000fe20000000f00 */
[----:B------:R-:W4:Y:S01]  /*4250*/  LDCU.128 UR32, c[0x0][0xb10] ;  /* 0x00016200ff2077ac */ /* 0x000f220008000c00 */
[----:B------:R-:W1:Y:S01]  /*4260*/  LDCU UR29, c[0x0][0x374] ;  /* 0x00006e80ff1d77ac */ /* 0x000e620008000800 */
[----:B------:R-:W1:Y:S01]  /*4270*/  LDCU.64 UR30, c[0x0][0x890] ;  /* 0x00011200ff1e77ac */ /* 0x000e620008000a00 */
[----:B--2---:R-:W-:Y:S01]  /*4280*/  UISETP.NE.U32.AND UP0, UPT, UR4, URZ, UPT ;  /* 0x000000ff0400728c */ /* 0x004fe2000bf05070 */
[----:B------:R-:W2:Y:S01]  /*4290*/  LDCU UR15, c[0x0][0xb0c] ;  /* 0x00016180ff0f77ac */ /* 0x000ea20008000800 */
[----:B------:R-:W3:Y:S01]  /*42a0*/  LDCU UR41, c[0x0][0xb20] ;  /* 0x00016400ff2977ac */ /* 0x000ee20008000800 */
[----:B------:R-:W3:Y:S01]  /*42b0*/  LDCU UR4, c[0x0][0xb30] ;  /* 0x00016600ff0477ac */ /* 0x000ee20008000800 */
[----:B----4-:R-:W-:-:S02]  /*42c0*/  UIMAD.WIDE.U32 UR6, UR37, UR32, URZ ;  /* 0x00000020250672a5 */ /* 0x010fc4000f8e00ff */
[----:B-1----:R-:W-:Y:S02]  /*42d0*/  UIMAD.WIDE.U32 UR8, UR29, UR35, URZ ;  /* 0x000000231d0872a5 */ /* 0x002fe4000f8e00ff */
[----:B------:R-:W-:Y:S02]  /*42e0*/  USEL UR40, URZ, 0x1, UP5 ;  /* 0x00000001ff287887 */ /* 0x000fe4000a800000 */
[----:B------:R-:W-:Y:S02]  /*42f0*/  UISETP.NE.U32.AND UP6, UPT, UR30, URZ, UPT ;  /* 0x000000ff1e00728c */ /* 0x000fe4000bfc5070 */
[----:B------:R-:W-:Y:S01]  /*4300*/  UISETP.NE.AND.EX UP5, UPT, UR5, URZ, UPT, UP0 ;  /* 0x000000ff0500728c */ /* 0x000fe2000bfa5300 */
[----:B------:R-:W-:Y:S01]  /*4310*/  UMOV UR24, 0x400 ;  /* 0x0000040000187882 */ /* 0x000fe20000000000 */
[----:B------:R-:W-:Y:S01]  /*4320*/  UISETP.NE.AND UP0, UPT, UR42, 0x1, UPT ;  /* 0x000000012a00788c */ /* 0x000fe2000bf05270 */
[----:B------:R-:W-:Y:S01]  /*4330*/  UMOV UR6, UR7 ;  /* 0x0000000700067c82 */ /* 0x000fe20008000000 */
[----:B------:R-:W-:Y:S01]  /*4340*/  UMOV UR38, UR9 ;  /* 0x0000000900267c82 */ /* 0x000fe20008000000 */
[----:B--2---:R-:W-:Y:S01]  /*4350*/  UISETP.NE.AND UP0, UPT, UR15, 0x1, UPT ;  /* 0x000000010f00788c */ /* 0x004fe2000bf05270 */
[----:B------:R-:W-:Y:S01]  /*4360*/  UMOV UR25, URZ ;  /* 0x000000ff00197c82 */ /* 0x000fe20008000000 */
[----:B------:R-:W-:-:S02]  /*4370*/  UPLOP3.LUT UP4, UPT, UPT, UPT, UPT, 0x40, 0x4 ;  /* 0x000000000004789c */ /* 0x000fc40003f8e870 */
[----:B------:R-:W-:Y:S01]  /*4380*/  UISETP.GE.AND UP2, UPT, UR42, 0x1, UPT ;  /* 0x000000012a00788c */ /* 0x000fe2000bf46270 */
[----:B------:R-:W1:Y:S01]  /*4390*/  LDCU.64 UR16, c[0x0][0xb28] ;  /* 0x00016500ff1077ac */ /* 0x000e620008000a00 */
[----:B------:R-:W-:Y:S02]  /*43a0*/  ULEA UR24, UR54, UR24, 0x18 ;  /* 0x0000001836187291 */ /* 0x000fe4000f8ec0ff */
[----:B------:R-:W-:Y:S02]  /*43b0*/  UISETP.NE.AND.EX UP6, UPT, UR31, URZ, UPT, UP6 ;  /* 0x000000ff1f00728c */ /* 0x000fe4000bfc5360 */
[----:B------:R-:W-:Y:S02]  /*43c0*/  USHF.R.U32.HI UR39, URZ, UR33, UR6 ;  /* 0x00000021ff277299 */ /* 0x000fe40008011606 */
[----:B---3--:R-:W-:Y:S02]  /*43d0*/  USHF.R.U32.HI UR38, URZ, UR41, UR38 ;  /* 0x00000029ff267299 */ /* 0x008fe40008011626 */
[----:B------:R-:W-:-:S02]  /*43e0*/  UISETP.NE.AND UP0, UPT, UR34, 0x1, UPT ;  /* 0x000000012200788c */ /* 0x000fc4000bf05270 */
[----:B------:R-:W-:-:S11]  /*43f0*/  UISETP.NE.AND UP3, UPT, UR4, 0x1, UPT ;  /* 0x000000010400788c */ /* 0x000fd6000bf65270 */
.L_x_84:
[C---:B------:R-:W-:Y:S02]  /*4400*/  LEA R8, R10.reuse, UR24, 0x3 ;  /* 0x000000180a087c11 */ /* 0x040fe4000f8e18ff */
[----:B------:R-:W-:Y:S02]  /*4410*/  SHF.L.U32 R0, R9, 0x1f, RZ ;  /* 0x0000001f09007819 */ /* 0x000fe400000006ff */
[----:B------:R-:W-:Y:S02]  /*4420*/  LEA R4, R10, UR24, 0x4 ;  /* 0x000000180a047c11 */ /* 0x000fe4000f8e20ff */
[----:B--2---:R-:W2:Y:S02]  /*4430*/  SYNCS.PHASECHK.TRANS64.TRYWAIT P0, [R8+URZ+0x90], R0 ;  /* 0x00009000080075a7 */ /* 0x004ea400080011ff */
[----:B--2---:R-:W-:Y:S05]  /*4440*/  @!P0 BRA `(.L_x_76) ;  /* 0x0000003c00b48947 */ /* 0x004fea0003800000 */
.L_x_152:
[----:B------:R-:W3:Y:S01]  /*4450*/  LDS.128 R4, [R4+0x120] ;  /* 0x0001200004047984 */ /* 0x000ee20000000c00 */
[----:B------:R-:W-:Y:S01]  /*4460*/  UISETP.GE.AND UP0, UPT, UR42, 0x1, UPT ;  /* 0x000000012a00788c */ /* 0x000fe2000bf06270 */
[----:B------:R-:W-:Y:S01]  /*4470*/  @!PT LDS RZ, [RZ] ;  /* 0x00000000fffff984 */ /* 0x000fe20000000800 */
[----:B------:R-:W-:Y:S01]  /*4480*/  @!PT LDS RZ, [RZ] ;  /* 0x00000000fffff984 */ /* 0x000fe20000000800 */
[----:B------:R-:W-:Y:S01]  /*4490*/  @!PT LDS RZ, [RZ] ;  /* 0x00000000fffff984 */ /* 0x000fe20000000800 */
[----:B------:R-:W-:Y:S01]  /*44a0*/  @!PT LDS RZ, [RZ] ;  /* 0x00000000fffff984 */ /* 0x000fe20000000800 */
[----:B------:R4:W-:Y:S06]  /*44b0*/  MEMBAR.ALL.CTA ;  /* 0x0000000000007992 */ /* 0x0009ec0000008000 */
[----:B----4-:R-:W4:Y:S01]  /*44c0*/  FENCE.VIEW.ASYNC.S ;  /* 0x00000000000073c6 */ /* 0x010f220000000000 */
[----:B---3--:R-:W-:Y:S11]  /*44d0*/  LOP3.LUT P0, RZ, R6, 0x1, RZ, 0xc0, !PT ;  /* 0x0000000106ff7812 */ /* 0x008ff6000780c0ff */
[----:B------:R-:W-:Y:S02]  /*44e0*/  @!UPT UIADD3 URZ, UPT, UPT, URZ, URZ, URZ ;  /* 0x000000fffffff290 */ /* 0x000fe4000fffe0ff */
[----:B----4-:R-:W-:Y:S01]  /*44f0*/  VOTEU.ANY UP2, P0 ;  /* 0x0000000000ff7886 */ /* 0x010fe20000040100 */
[----:B------:R-:W-:Y:S11]  /*4500*/  PLOP3.LUT P0, PT, PT, PT, UP2, 0x80, 0x8 ;  /* 0x000000000008781c */ /* 0x000ff60003f0f028 */
[----:B------:R-:W-:Y:S02]  /*4510*/  @!UPT UIADD3 URZ, UPT, UPT, URZ, URZ, URZ ;  /* 0x000000fffffff290 */ /* 0x000fe4000fffe0ff */
[----:B--2---:R-:W-:Y:S02]  /*4520*/  @P0 SHF.R.U32.HI R0, RZ, 0x10, R5 ;  /* 0x00000010ff000819 */ /* 0x004fe40000011605 */
[----:B------:R-:W-:Y:S02]  /*4530*/  @P0 MOV R2, R4 ;  /* 0x0000000400020202 */ /* 0x000fe40000000f00 */
[----:B------:R-:W-:Y:S01]  /*4540*/  @P0 R2UR UR4, R0 ;  /* 0x00000000000402ca */ /* 0x000fe200000e0000 */
[----:B------:R-:W-:Y:S01]  /*4550*/  VIADD R0, R8, 0xa0 ;  /* 0x000000a008007836 */ /* 0x000fe20000000000 */
[----:B------:R-:W-:Y:S02]  /*4560*/  @P0 LOP3.LUT R4, R5, 0xffff, RZ, 0xc0, !PT ;  /* 0x0000ffff05040812 */ /* 0x000fe400078ec0ff */
[----:B------:R-:W-:Y:S02]  /*4570*/  @P0 R2UR UR6, R2 ;  /* 0x00000000020602ca */ /* 0x000fe400000e0000 */
[----:B------:R-:W-:Y:S02]  /*4580*/  PRMT R0, RZ, 0x654, R0 ;  /* 0x00000654ff007816 */ /* 0x000fe40000000000 */
[----:B------:R-:W-:Y:S02]  /*4590*/  @P0 R2UR UR5, R4 ;  /* 0x00000000040502ca */ /* 0x000fe400000e0000 */
[----:B------:R2:W-:Y:S03]  /*45a0*/  SYNCS.ARRIVE.TRANS64.RED.A1T0 RZ, [R0+URZ], RZ ;  /* 0x000000ff00ff79a7 */ /* 0x0005e600081004ff */
[----:B------:R-:W-:Y:S04]  /*45b0*/  @UP2 UMOV UR28, UR4 ;  /* 0x00000004001c2c82 */ /* 0x000fe80008000000 */
[----:B------:R-:W-:Y:S04]  /*45c0*/  @UP2 UMOV UR14, UR6 ;  /* 0x00000006000e2c82 */ /* 0x000fe80008000000 */
[----:B------:R-:W-:Y:S01]  /*45d0*/  @UP2 UMOV UR13, UR5 ;  /* 0x00000005000d2c82 */ /* 0x000fe20008000000 */
[----:B------:R-:W-:Y:S05]  /*45e0*/  BRA.U !UP0, `(.L_x_77) ;  /* 0x0000000108c07547 */ /* 0x000fea000b800000 */
[----:B------:R-:W-:Y:S02]  /*45f0*/  UIMAD.WIDE.U32 UR8, UR13, UR35, URZ ;  /* 0x000000230d0872a5 */ /* 0x000fe4000f8e00ff */
[----:B------:R-:W-:Y:S02]  /*4600*/  UP2UR UR12, UPR, URZ, 0x4 ;  /* 0x00000004ff0c7883 */ /* 0x000fe40008000000 */
[----:B------:R-:W-:Y:S02]  /*4610*/  UISETP.NE.AND UP2, UPT, UR34, 0x1, UPT ;  /* 0x000000012200788c */ /* 0x000fe4000bf45270 */
[----:B------:R-:W-:Y:S02]  /*4620*/  UIMAD.WIDE.U32 UR10, UR14, UR32, URZ ;  /* 0x000000200e0a72a5 */ /* 0x000fe4000f8e00ff */
[----:B------:R-:W-:Y:S02]  /*4630*/  USEL UR4, UR29, UR38, !UP2 ;  /* 0x000000261d047287 */ /* 0x000fe4000d000000 */
[----:B------:R-:W-:Y:S02]  /*4640*/  UISETP.NE.AND UP0, UPT, UR15, 0x1, UPT ;  /* 0x000000010f00788c */ /* 0x000fe4000bf05270 */
[----:B------:R-:W-:Y:S02]  /*4650*/  UP2UR UR22, UPR, URZ, 0x2 ;  /* 0x00000002ff167883 */ /* 0x000fe40008000000 */
[----:B------:R-:W-:Y:S02]  /*4660*/  UISETP.NE.AND UP1, UPT, UR42, 0x1, UPT ;  /* 0x000000012a00788c */ /* 0x000fe4000bf25270 */
[----:B-1----:R-:W-:Y:S02]  /*4670*/  UIMAD.WIDE.U32 UR18, UR4, UR16, URZ ;  /* 0x00000010041272a5 */ /* 0x002fe4000f8e00ff */
[----:B------:R-:W-:Y:S01]  /*4680*/  USEL UR7, UR37, UR39, !UP0 ;  /* 0x0000002725077287 */ /* 0x000fe2000c000000 */
[----:B------:R-:W-:Y:S02]  /*4690*/  UMOV UR5, UR9 ;  /* 0x0000000900057c82 */ /* 0x000fe40008000000 */
[----:B------:R-:W-:Y:S02]  /*46a0*/  USHF.R.U32.HI UR6, URZ, UR41, UR5 ;  /* 0x00000029ff067299 */ /* 0x000fe40008011605 */
[----:B------:R-:W-:Y:S02]  /*46b0*/  UIMAD.WIDE.U32 UR20, UR7, UR16, URZ ;  /* 0x00000010071472a5 */ /* 0x000fe4000f8e00ff */
[----:B------:R-:W-:Y:S02]  /*46c0*/  USEL UR6, UR13, UR6, !UP2 ;  /* 0x000000060d067287 */ /* 0x000fe4000d000000 */
[----:B------:R-:W-:Y:S01]  /*46d0*/  UISETP.NE.AND UP2, UPT, UR12, URZ, UPT ;  /* 0x000000ff0c00728c */ /* 0x000fe2000bf45270 */
[----:B------:R-:W-:Y:S01]  /*46e0*/  UMOV UR5, UR11 ;  /* 0x0000000b00057c82 */ /* 0x000fe20008000000 */
[----:B------:R-:W-:Y:S02]  /*46f0*/  UIMAD.WIDE.U32 UR10, UR6, UR16, URZ ;  /* 0x00000010060a72a5 */ /* 0x000fe4000f8e00ff */
[----:B------:R-:W-:Y:S03]  /*4700*/  USHF.R.U32.HI UR8, URZ, UR33, UR5 ;  /* 0x00000021ff087299 */ /* 0x000fe60008011605 */
[----:B------:R-:W-:Y:S02]  /*4710*/  UMOV UR5, UR19 ;  /* 0x0000001300057c82 */ /* 0x000fe40008000000 */
[----:B------:R-:W-:Y:S03]  /*4720*/  @UP1 USHF.R.U32.HI UR4, URZ, UR17, UR5 ;  /* 0x00000011ff041299 */ /* 0x000fe60008011605 */
[----:B------:R-:W-:Y:S01]  /*4730*/  UMOV UR5, UR21 ;  /* 0x0000001500057c82 */ /* 0x000fe20008000000 */
[----:B------:R-:W-:Y:S02]  /*4740*/  UIMAD UR4, UR42, UR4, URZ ;  /* 0x000000042a0472a4 */ /* 0x000fe4000f8e02ff */
[----:B------:R-:W-:Y:S02]  /*4750*/  @UP1 USHF.R.U32.HI UR7, URZ, UR17, UR5 ;  /* 0x00000011ff071299 */ /* 0x000fe40008011605 */
[----:B------:R-:W-:Y:S02]  /*4760*/  USEL UR5, UR14, UR8, !UP0 ;  /* 0x000000080e057287 */ /* 0x000fe4000c000000 */
[----:B------:R-:W-:Y:S02]  /*4770*/  UIMAD UR8, UR42, UR7, URZ ;  /* 0x000000072a0872a4 */ /* 0x000fe4000f8e02ff */
[----:B------:R-:W-:Y:S03]  /*4780*/  UISETP.GE.AND UP0, UPT, UR6, UR4, UPT ;  /* 0x000000040600728c */ /* 0x000fe6000bf06270 */
[----:B------:R-:W-:Y:S01]  /*4790*/  UMOV UR4, UR11 ;  /* 0x0000000b00047c82 */ /* 0x000fe20008000000 */
[----:B------:R-:W-:Y:S02]  /*47a0*/  UISETP.GE.OR UP0, UPT, UR5, UR8, UP0 ;  /* 0x000000080500728c */ /* 0x000fe40008706670 */
[----:B------:R-:W-:Y:S02]  /*47b0*/  USHF.R.U32.HI UR4, URZ, UR17, UR4 ;  /* 0x00000011ff047299 */ /* 0x000fe40008011604 */
[----:B------:R-:W-:Y:S02]  /*47c0*/  UIMAD.WIDE.U32 UR8, UR5, UR16, URZ ;  /* 0x00000010050872a5 */ /* 0x000fe4000f8e00ff */
[----:B------:R-:W-:Y:S04]  /*47d0*/  USEL UR10, UR6, UR4, !UP1 ;  /* 0x00000004060a7287 */ /* 0x000fe8000c800000 */
[----:B------:R-:W-:Y:S01]  /*47e0*/  UIADD3 UR11, UPT, UPT, -UR10, URZ, URZ ;  /* 0x000000ff0a0b7290 */ /* 0x000fe2000fffe1ff */
[----:B------:R-:W-:Y:S02]  /*47f0*/  @!UP0 UMOV UR4, UR9 ;  /* 0x0000000900048c82 */ /* 0x000fe40008000000 */
[----:B------:R-:W-:Y:S02]  /*4800*/  @!UP0 USHF.R.U32.HI UR4, URZ, UR17, UR4 ;  /* 0x00000011ff048299 */ /* 0x000fe40008011604 */
[----:B------:R-:W-:Y:S02]  /*4810*/  UIMAD UR8, UR42, UR11, UR6 ;  /* 0x0000000b2a0872a4 */ /* 0x000fe4000f8e0206 */
[----:B------:R-:W-:Y:S02]  /*4820*/  @!UP0 USEL UR4, UR5, UR4, !UP1 ;  /* 0x0000000405048287 */ /* 0x000fe4000c800000 */
[----:B------:R-:W-:Y:S02]  /*4830*/  UISETP.NE.AND UP1, UPT, UR22, URZ, UPT ;  /* 0x000000ff1600728c */ /* 0x000fe4000bf25270 */
[----:B------:R-:W-:Y:S02]  /*4840*/  @!UP0 UIMAD UR8, UR7, UR8, UR4 ;  /* 0x00000008070882a4 */ /* 0x000fe4000f8e0204 */
[----:B------:R-:W-:Y:S02]  /*4850*/  @!UP0 UIADD3 UR9, UPT, UPT, UR10, -UR4, URZ ;  /* 0x800000040a098290 */ /* 0x000fe4000fffe0ff */
[----:B------:R-:W-:Y:S02]  /*4860*/  UIADD3 UR4, UPT, UPT, -UR5, URZ, URZ ;  /* 0x000000ff05047290 */ /* 0x000fe4000fffe1ff */
[----:B------:R-:W-:Y:S02]  /*4870*/  UIADD3 UR7, UPT, UPT, -UR6, URZ, URZ ;  /* 0x000000ff06077290 */ /* 0x000fe4000fffe1ff */
[----:B------:R-:W-:Y:S02]  /*4880*/  @!UP0 UIMAD UR6, UR9, UR42, UR5 ;  /* 0x0000002a090682a4 */ /* 0x000fe4000f8e0205 */
[----:B------:R-:W-:Y:S02]  /*4890*/  UIMAD UR14, UR15, UR4, UR14 ;  /* 0x000000040f0e72a4 */ /* 0x000fe4000f8e020e */
[----:B------:R-:W-:Y:S01]  /*48a0*/  UIMAD UR13, UR34, UR7, UR13 ;  /* 0x00000007220d72a4 */ /* 0x000fe2000f8e020d */
[----:B------:R-:W-:Y:S02]  /*48b0*/  @!UP0 UMOV UR5, UR8 ;  /* 0x0000000800058c82 */ /* 0x000fe40008000000 */
[----:B------:R-:W-:Y:S02]  /*48c0*/  UIMAD UR14, UR5, UR15, UR14 ;  /* 0x0000000f050e72a4 */ /* 0x000fe4000f8e020e */
[----:B------:R-:W-:Y:S11]  /*48d0*/  UIMAD UR13, UR6, UR34, UR13 ;  /* 0x00000022060d72a4 */ /* 0x000ff6000f8e020d */
[----:B------:R-:W-:Y:S01]  /*48e0*/  @!UPT UIADD3 URZ, UPT, UPT, URZ, URZ, URZ ;  /* 0x000000fffffff290 */ /* 0x000fe2000fffe0ff */
.L_x_77:
[----:B------:R-:W3:Y:S01]  /*48f0*/  @!UP3 LDCU.128 UR20, c[0x0][0xb10] ;  /* 0x00016200ff14b7ac */ /* 0x000ee20008000c00 */
[----:B------:R-:W-:Y:S04]  /*4900*/  ISETP.NE.U32.AND P0, PT, RZ, UR30, PT ;  /* 0x0000001eff007c0c */ /* 0x000fe8000bf05070 */
[----:B------:R-:W-:Y:S01]  /*4910*/  ISETP.NE.AND.EX P0, PT, RZ, UR31, PT, P0 ;  /* 0x0000001fff007c0c */ /* 0x000fe2000bf05300 */
[----:B------:R-:W4:Y:S01]  /*4920*/  @!UP3 LDCU UR5, c[0x0][0xb0c] ;  /* 0x00016180ff05b7ac */ /* 0x000f220008000800 */
[----:B------:R-:W-:Y:S02]  /*4930*/  USHF.L.U32 UR11, UR26, 0x6, URZ ;  /* 0x000000061a0b7899 */ /* 0x000fe400080006ff */
[----:B------:R-:W-:Y:S02]  /*4940*/  USHF.L.U32 UR10, UR27, 0x6, URZ ;  /* 0x000000061b0a7899 */ /* 0x000fe400080006ff */
[----:B---3--:R-:W-:Y:S07]  /*4950*/  UIMAD.WIDE.U32 UR6, UR14, UR20, URZ ;  /* 0x000000140e0672a5 */ /* 0x008fee000f8e00ff */
[----:B------:R-:W-:Y:S01]  /*4960*/  @!UP3 UMOV UR4, UR7 ;  /* 0x000000070004bc82 */ /* 0x000fe20008000000 */
[----:B----4-:R-:W-:Y:S02]  /*4970*/  @!UP3 UISETP.NE.AND UP0, UPT, UR5, 0x1, UPT ;  /* 0x000000010500b88c */ /* 0x010fe4000bf05270 */
[----:B------:R-:W-:Y:S02]  /*4980*/  @!UP3 USHF.R.U32.HI UR4, URZ, UR21, UR4 ;  /* 0x00000015ff04b299 */ /* 0x000fe40008011604 */
[----:B------:R-:W-:Y:S02]  /*4990*/  UIMAD.WIDE.U32 UR6, UR13, UR23, URZ ;  /* 0x000000170d0672a5 */ /* 0x000fe4000f8e00ff */
[----:B------:R-:W-:Y:S02]  /*49a0*/  @!UP3 USEL UR8, UR14, UR4, !UP0 ;  /* 0x000000040e08b287 */ /* 0x000fe4000c000000 */
[----:B------:R-:W-:Y:S03]  /*49b0*/  @!UP3 UISETP.NE.AND UP0, UPT, UR22, 0x1, UPT ;  /* 0x000000011600b88c */ /* 0x000fe6000bf05270 */
[----:B------:R-:W-:Y:S02]  /*49c0*/  @!UP3 UMOV UR6, UR7 ;  /* 0x000000070006bc82 */ /* 0x000fe40008000000 */
[----:B------:R-:W3:Y:S02]  /*49d0*/  @!UP3 LDCU UR4, c[0x0][0xb20] ;  /* 0x00016400ff04b7ac */ /* 0x000ee40008000800 */
[----:B---3--:R-:W-:Y:S04]  /*49e0*/  @!UP3 USHF.R.U32.HI UR6, URZ, UR4, UR6 ;  /* 0x00000004ff06b299 */ /* 0x008fe80008011606 */
[----:B------:R-:W-:Y:S04]  /*49f0*/  @!UP3 USEL UR6, UR13, UR6, !UP0 ;  /* 0x000000060d06b287 */ /* 0x000fe8000c000000 */
[----:B------:R-:W-:Y:S02]  /*4a00*/  @!UP3 UIADD3 UR4, UPT, UPT, -UR8, UR6, URZ ;  /* 0x000000060804b290 */ /* 0x000fe4000fffe1ff */
[----:B------:R-:W-:Y:S02]  /*4a10*/  @!UP3 UIADD3 UR6, UPT, UPT, UR8, -UR6, URZ ;  /* 0x800000060806b290 */ /* 0x000fe4000fffe0ff */
[----:B------:R-:W-:Y:S02]  /*4a20*/  @!UP3 UIMAD UR14, UR4, UR5, UR14 ;  /* 0x00000005040eb2a4 */ /* 0x000fe4000f8e020e */
[----:B------:R-:W-:Y:S01]  /*4a30*/  @!UP3 UIMAD UR13, UR6, UR22, UR13 ;  /* 0x00000016060db2a4 */ /* 0x000fe2000f8e020d */
[----:B------:R-:W-:Y:S11]  /*4a40*/  BRA.U UP4, `(.L_x_78) ;  /* 0x0000000104107547 */ /* 0x000ff6000b800000 */
[----:B------:R-:W-:Y:S04]  /*4a50*/  MOV R2, UR40 ;  /* 0x0000002800027c02 */ /* 0x000fe80008000f00 */
[----:B------:R-:W-:Y:S04]  /*4a60*/  SHF.L.U32 R2, R2, 0x1f, RZ ;  /* 0x0000001f02027819 */ /* 0x000fe800000006ff */
[----:B------:R-:W3:Y:S02]  /*4a70*/  SYNCS.PHASECHK.TRANS64.TRYWAIT P1, [UR24+0x88], R2 ;  /* 0x00008802ff0075a7 */ /* 0x000ee40008021118 */
[----:B---3--:R-:W-:Y:S05]  /*4a80*/  @!P1 BRA `(.L_x_79) ;  /* 0x0000003800389947 */ /* 0x008fea0003800000 */
.L_x_78:
[----:B------:R-:W-:Y:S05]  /*4a90*/  BRA.U !UP6, `(.L_x_80) ;  /* 0x000000010e387547 */ /* 0x000fea000b800000 */
[----:B------:R-:W-:Y:S01]  /*4aa0*/  UPLOP3.LUT UP1, UPT, UPT, UPT, UP5, 0x80, 0x8 ;  /* 0x000000000008789c */ /* 0x000fe20003f2f050 */
[----:B--2---:R-:W-:Y:S01]  /*4ab0*/  HFMA2 R0, -RZ, RZ, 0, 5.9604644775390625e-08 ;  /* 0x00000001ff007431 */ /* 0x004fe200000001ff */
[----:B------:R-:W2:Y:S01]  /*4ac0*/  LDCU.64 UR8, c[0x0][0x358] ;  /* 0x00006b00ff0877ac */ /* 0x000ea20008000a00 */
[----:B------:R-:W-:Y:S03]  /*4ad0*/  IMAD.MOV.U32 R53, RZ, RZ, 0x1 ;  /* 0x00000001ff357424 */ /* 0x000fe600078e00ff */
[----:B------:R-:W-:Y:S05]  /*4ae0*/  PLOP3.LUT P1, PT, PT, PT, UP1, 0x80, 0x8 ;  /* 0x000000000008781c */ /* 0x000fea0003f2f018 */
[----:B------:R-:W3:Y:S01]  /*4af0*/  @UP1 LDCU.64 UR4, c[0x0][0x888] ;  /* 0x00011100ff0417ac */ /* 0x000ee20008000a00 */
[----:B------:R-:W-:Y:S07]  /*4b00*/  @UP1 UIMAD UR6, UR36, UR30, URZ ;  /* 0x0000001e240612a4 */ /* 0x000fee000f8e02ff */
[----:B------:R-:W-:Y:S01]  /*4b10*/  @!P1 PRMT R53, R0, 0x7610, R53 ;  /* 0x0000761000359816 */ /* 0x000fe20000000035 */
[----:B---3--:R-:W-:Y:S06]  /*4b20*/  @UP1 UIMAD.WIDE UR4, UR6, 0x4, UR4 ;  /* 0x00000004060418a5 */ /* 0x008fec000f8e0204 */
[----:B-----5:R-:W-:Y:S01]  /*4b30*/  IMAD.U32 R26, RZ, RZ, UR4 ;  /* 0x00000004ff1a7e24 */ /* 0x020fe2000f8e00ff */
[----:B------:R-:W-:Y:S04]  /*4b40*/  MOV R27, UR5 ;  /* 0x00000005001b7c02 */ /* 0x000fe80008000f00 */
[----:B------:R-:W3:Y:S01]  /*4b50*/  @!UP1 LDCU UR4, c[0x0][0x880] ;  /* 0x00011000ff0497ac */ /* 0x000ee20008000800 */
[----:B--2---:R4:W5:Y:S02]  /*4b60*/  @P1 LDG.E R26, desc[UR8][R26.64] ;  /* 0x000000081a1a1981 */ /* 0x004964000c1e1900 */
[----:B---34-:R-:W-:Y:S07]  /*4b70*/  @!P1 IMAD.U32 R26, RZ, RZ, UR4 ;  /* 0x00000004ff1a9e24 */ /* 0x018fee000f8e00ff */
.L_x_80:
[----:B-----5:R-:W-:Y:S01]  /*4b80*/  @!P0 FSETP.EQ.AND P2, PT, R26, RZ, PT ;  /* 0x000000ff1a00820b */ /* 0x020fe20003f42000 */
[----:B------:R-:W-:Y:S01]  /*4b90*/  @!UPT UIADD3 URZ, UPT, UPT, URZ, URZ, URZ ;  /* 0x000000fffffff290 */ /* 0x000fe2000fffe0ff */
[----:B------:R-:W-:Y:S11]  /*4ba0*/  @!P0 BRA `(.L_x_81) ;  /* 0x0000000000148947 */ /* 0x000ff60003800000 */
[----:B------:R-:W-:Y:S02]  /*4bb0*/  LOP3.LUT P0, RZ, R53, 0xff, RZ, 0xc0, !PT ;  /* 0x000000ff35ff7812 */ /* 0x000fe4000780c0ff */
[----:B------:R-:W-:Y:S04]  /*4bc0*/  PLOP3.LUT P2, PT, PT, PT, UP1, 0x80, 0x8 ;  /* 0x000000000008781c */ /* 0x000fe80003f4f018 */
[----:B------:R-:W-:Y:S07]  /*4bd0*/  PLOP3.LUT P2, PT, P2, PT, PT, 0x8, 0x80 ;  /* 0x000000000080781c */ /* 0x000fee000174e170 */
[----:B------:R-:W-:Y:S11]  /*4be0*/  @P0 FSETP.EQ.AND P2, PT, R26, RZ, PT ;  /* 0x000000ff1a00020b */ /* 0x000ff60003f42000 */
[----:B------:R-:W-:Y:S02]  /*4bf0*/  @!UPT UIADD3 URZ, UPT, UPT, URZ, URZ, URZ ;  /* 0x000000fffffff290 */ /* 0x000fe4000fffe0ff */
.L_x_81:
[----:B------:R-:W-:Y:S01]  /*4c00*/  ULEA UR4, UR25, UR24, 0x3 ;  /* 0x0000001819047291 */ /* 0x000fe2000f8e18ff */
[----:B--2---:R-:W-:Y:S02]  /*4c10*/  SHF.L.U32 R2, R11, 0x1f, RZ ;  /* 0x0000001f0b027819 */ /* 0x004fe400000006ff */
[----:B------:R-:W-:Y:S04]  /*4c20*/  ELECT P1, URZ, PT ;  /* 0x0000000000ff782f */ /* 0x000fe80003820000 */
[----:B------:R-:W-:Y:S02]  /*4c30*/  PLOP3.LUT P1, PT, P2, P1, PT, 0xf2, 0x2f ;  /* 0x00000000002f781c */ /* 0x000fe40001723e72 */
[----:B------:R-:W2:Y:S02]  /*4c40*/  SYNCS.PHASECHK.TRANS64.TRYWAIT P0, [UR4+0x68], R2 ;  /* 0x00006802ff0075a7 */ /* 0x000ea40008001104 */
[----:B--2---:R-:W-:Y:S09]  /*4c50*/  @!P0 BRA `(.L_x_82) ;  /* 0x0000003400dc8947 */ /* 0x004ff20003800000 */
.L_x_155:
[----:B------:R-:W-:Y:S01]  /*4c60*/  VOTEU.ALL UP0, P1 ;  /* 0x0000000000ff7886 */ /* 0x000fe20000800000 */
[----:B--2---:R-:W-:Y:S01]  /*4c70*/  @!P1 IADD3 R2, P0, PT, R12, 0x580, RZ ;  /* 0x000005800c029810 */ /* 0x004fe20007f1e0ff */
[----:B------:R-:W-:Y:S01]  /*4c80*/  UIADD3 UR9, UPT, UPT, UR4, 0x50, URZ ;  /* 0x0000005004097890 */ /* 0x000fe2000fffe0ff */
[----:B------:R-:W-:Y:S01]  /*4c90*/  VIADD R10, R10, 0x1 ;  /* 0x000000010a0a7836 */ /* 0x000fe20000000000 */
[----:B------:R-:W-:Y:S01]  /*4ca0*/  UMOV UR22, 0x0 ;  /* 0x0000000000167882 */ /* 0x000fe20000000000 */
[----:B------:R-:W-:Y:S01]  /*4cb0*/  @!UP0 ULEA UR5, UR25, UR24, 0xd ;  /* 0x0000001819058291 */ /* 0x000fe2000f8e68ff */
[----:B------:R-:W-:Y:S01]  /*4cc0*/  @!P1 IMAD.X R0, RZ, RZ, R13, P0 ;  /* 0x000000ffff009224 */ /* 0x000fe200000e060d */
[----:B------:R-:W-:Y:S01]  /*4cd0*/  @!P1 R2UR UR7, R2 ;  /* 0x00000000020792ca */ /* 0x000fe200000e0000 */
[----:B------:R-:W-:Y:S01]  /*4ce0*/  @!P1 IMAD.MOV.U32 R2, RZ, RZ, 0x2000 ;  /* 0x00002000ff029424 */ /* 0x000fe200078e00ff */
[----:B------:R-:W-:Y:S02]  /*4cf0*/  @!UP0 UIADD3 UR8, UPT, UPT, UR5, 0x400, URZ ;  /* 0x0000040005088890 */ /* 0x000fe4000fffe0ff */
[----:B------:R-:W-:Y:S01]  /*4d00*/  UIADD3 UR5, UPT, UPT, UR25, 0x1, URZ ;  /* 0x0000000119057890 */ /* 0x000fe2000fffe0ff */
[----:B------:R-:W-:Y:S01]  /*4d10*/  UMOV UR23, 0x10000000 ;  /* 0x1000000000177882 */ /* 0x000fe20000000000 */
[----:B------:R-:W-:Y:S02]  /*4d20*/  UMOV UR12, UR36 ;  /* 0x00000024000c7c82 */ /* 0x000fe40008000000 */
[----:B------:R-:W-:Y:S04]  /*4d30*/  UISETP.NE.AND UP0, UPT, UR5, 0x3, UPT ;  /* 0x000000030500788c */ /* 0x000fe8000bf05270 */
[----:B------:R-:W-:Y:S01]  /*4d40*/  USEL UR6, UR5, URZ, UP0 ;  /* 0x000000ff05067287 */ /* 0x000fe20008000000 */
[----:B------:R-:W-:Y:S01]  /*4d50*/  @!P1 R2UR UR5, R0 ;  /* 0x00000000000592ca */ /* 0x000fe200000e0000 */
[----:B------:R-:W-:Y:S01]  /*4d60*/  IMAD.U32 R4, RZ, RZ, UR7 ;  /* 0x00000007ff047e24 */ /* 0x000fe2000f8e00ff */
[----:B------:R-:W-:Y:S02]  /*4d70*/  USEL UR20, URZ, 0x1, UP0 ;  /* 0x00000001ff147887 */ /* 0x000fe40008000000 */
[----:B------:R-:W-:Y:S01]  /*4d80*/  VOTEU.ALL UP0, P1 ;  /* 0x0000000000ff7886 */ /* 0x000fe20000800000 */
[----:B------:R-:W-:Y:S01]  /*4d90*/  UPRMT UR7, UR54, 0x654, UR9 ;  /* 0x0000065436077896 */ /* 0x000fe20008000009 */
[----:B------:R-:W-:Y:S02]  /*4da0*/  @!P1 R2UR UR18, R4 ;  /* 0x00000000041292ca */ /* 0x000fe400000e0000 */
[----:B------:R-:W-:Y:S04]  /*4db0*/  LOP3.LUT R11, R11, UR20, RZ, 0x3c, !PT ;  /* 0x000000140b0b7c12 */ /* 0x000fe8000f8e3cff */
[----:B------:R-:W-:Y:S01]  /*4dc0*/  SHF.L.U32 R0, R11, 0x1f, RZ ;  /* 0x0000001f0b007819 */ /* 0x000fe200000006ff */
[----:B------:R-:W-:Y:S01]  /*4dd0*/  IMAD.U32 R5, RZ, RZ, UR5 ;  /* 0x00000005ff057e24 */ /* 0x000fe2000f8e00ff */
[----:B------:R-:W-:Y:S04]  /*4de0*/  ULEA UR5, UR6, UR24, 0x3 ;  /* 0x0000001806057291 */ /* 0x000fe8000f8e18ff */
[----:B------:R-:W-:Y:S11]  /*4df0*/  @!P1 R2UR UR19, R5 ;  /* 0x00000000051392ca */ /* 0x000ff600000e0000 */
[----:B------:R-:W-:Y:S02]  /*4e00*/  @!UPT UIADD3 URZ, UPT, UPT, URZ, URZ, URZ ;  /* 0x000000fffffff290 */ /* 0x000fe4000fffe0ff */
[----:B------:R2:W-:Y:S01]  /*4e10*/  @!UP0 UTMALDG.3D [UR8], [UR18], desc[UR22] ;  /* 0x00001608120085b4 */ /* 0x0005e20008011000 */
[----:B------:R2:W-:Y:S01]  /*4e20*/  @!P1 SYNCS.ARRIVE.TRANS64.RED.A0TR RZ, [UR4+0x50], R2 ;  /* 0x00005002ffff99a7 */ /* 0x0005e20008300404 */
[----:B------:R-:W-:Y:S01]  /*4e30*/  SYNCS.ARRIVE.TRANS64.RED.A1T0 RZ, [UR7], RZ ;  /* 0x000000ffffff79a7 */ /* 0x000fe20008100407 */
[----:B------:R-:W3:Y:S02]  /*4e40*/  SYNCS.PHASECHK.TRANS64.TRYWAIT P0, [UR5+0x68], R0 ;  /* 0x00006800ff0075a7 */ /* 0x000ee40008001105 */
[----:B--23--:R-:W-:Y:S05]  /*4e50*/  @!P0 BRA `(.L_x_83) ;  /* 0x0000003400748947 */ /* 0x00cfea0003800000 */
.L_x_157:
[----:B------:R-:W-:Y:S01]  /*4e60*/  UIADD3 UR9, UPT, UPT, UR5, 0x50, URZ ;  /* 0x0000005005097890 */ /* 0x000fe2000fffe0ff */
[----:B--2---:R-:W-:Y:S01]  /*4e70*/  @!P1 IADD3 R2, P0, PT, R12, 0x580, RZ ;  /* 0x000005800c029810 */ /* 0x004fe20007f1e0ff */
[----:B------:R-:W-:Y:S01]  /*4e80*/  UPLOP3.LUT UP4, UPT, UPT, UPT, UPT, 0x80, 0x8 ;  /* 0x000000000008789c */ /* 0x000fe20003f8f070 */
[----:B------:R-:W-:Y:S01]  /*4e90*/  R2UR UR22, R55 ;  /* 0x00000000371672ca */ /* 0x000fe200000e0000 */
[----:B------:R-:W-:Y:S01]  /*4ea0*/  UMOV UR20, 0x0 ;  /* 0x0000000000147882 */ /* 0x000fe20000000000 */
[----:B------:R-:W-:Y:S01]  /*4eb0*/  UMOV UR21, 0x10000000 ;  /* 0x1000000000157882 */ /* 0x000fe20000000000 */
[----:B------:R-:W-:Y:S01]  /*4ec0*/  UMOV UR12, UR36 ;  /* 0x00000024000c7c82 */ /* 0x000fe20008000000 */
[----:B------:R-:W-:Y:S01]  /*4ed0*/  VOTEU.ALL UP0, P1 ;  /* 0x0000000000ff7886 */ /* 0x000fe20000800000 */
[----:B------:R-:W-:Y:S01]  /*4ee0*/  @!P1 IMAD.X R0, RZ, RZ, R13, P0 ;  /* 0x000000ffff009224 */ /* 0x000fe200000e060d */
[----:B------:R-:W-:Y:S01]  /*4ef0*/  R2UR UR19, R56 ;  /* 0x00000000381372ca */ /* 0x000fe200000e0000 */
[----:B------:R-:W-:Y:S01]  /*4f00*/  UMOV UR36, UR28 ;  /* 0x0000001c00247c82 */ /* 0x000fe20008000000 */
[C---:B------:R-:W-:Y:S01]  /*4f10*/  ISETP.NE.AND P0, PT, R10.reuse, 0x2, PT ;  /* 0x000000020a00780c */ /* 0x040fe20003f05270 */
[----:B------:R-:W-:Y:S02]  /*4f20*/  @!UP0 ULEA UR4, UR6, UR24, 0xd ;  /* 0x0000001806048291 */ /* 0x000fe4000f8e68ff */
[----:B------:R-:W-:Y:S01]  /*4f30*/  @!UP0 UIADD3 UR10, UPT, UPT, UR10, 0x20, URZ ;  /* 0x000000200a0a8890 */ /* 0x000fe2000fffe0ff */
[----:B------:R-:W-:Y:S01]  /*4f40*/  SEL R10, R10, RZ, P0 ;  /* 0x000000ff0a0a7207 */ /* 0x000fe20000000000 */
[----:B------:R-:W-:Y:S02]  /*4f50*/  @!UP0 UIADD3 UR8, UPT, UPT, UR4, 0x400, URZ ;  /* 0x0000040004088890 */ /* 0x000fe4000fffe0ff */
[----:B------:R-:W-:Y:S01]  /*4f60*/  UIADD3 UR4, UPT, UPT, UR6, 0x1, URZ ;  /* 0x0000000106047890 */ /* 0x000fe2000fffe0ff */
[----:B------:R-:W-:Y:S01]  /*4f70*/  @!P1 R2UR UR6, R2 ;  /* 0x00000000020692ca */ /* 0x000fe200000e0000 */
[----:B------:R-:W-:Y:S02]  /*4f80*/  UIADD3 UR27, UPT, UPT, UR13, UR22, URZ ;  /* 0x000000160d1b7290 */ /* 0x000fe4000fffe0ff */
[----:B------:R-:W-:Y:S02]  /*4f90*/  UISETP.NE.AND UP0, UPT, UR4, 0x3, UPT ;  /* 0x000000030400788c */ /* 0x000fe4000bf05270 */
[----:B------:R-:W-:Y:S02]  /*4fa0*/  UIADD3 UR26, UPT, UPT, UR14, UR19, URZ ;  /* 0x000000130e1a7290 */ /* 0x000fe4000fffe0ff */
[----:B------:R-:W-:Y:S01]  /*4fb0*/  USEL UR25, UR4, URZ, UP0 ;  /* 0x000000ff04197287 */ /* 0x000fe20008000000 */
[----:B------:R-:W-:Y:S01]  /*4fc0*/  @!P1 R2UR UR4, R0 ;  /* 0x00000000000492ca */ /* 0x000fe200000e0000 */
[----:B------:R-:W-:Y:S01]  /*4fd0*/  USEL UR18, URZ, 0x1, UP0 ;  /* 0x00000001ff127887 */ /* 0x000fe20008000000 */
[----:B------:R-:W-:Y:S01]  /*4fe0*/  SEL R0, RZ, 0x1, P0 ;  /* 0x00000001ff007807 */ /* 0x000fe20000000000 */
[----:B------:R-:W-:Y:S02]  /*4ff0*/  VOTEU.ALL UP0, P1 ;  /* 0x0000000000ff7886 */ /* 0x000fe40000800000 */
[----:B------:R-:W-:Y:S01]  /*5000*/  IMAD.U32 R4, RZ, RZ, UR6 ;  /* 0x00000006ff047e24 */ /* 0x000fe2000f8e00ff */
[----:B------:R-:W-:Y:S02]  /*5010*/  LOP3.LUT R9, R9, R0, RZ, 0x3c, !PT ;  /* 0x0000000009097212 */ /* 0x000fe400078e3cff */
[----:B------:R-:W-:Y:S02]  /*5020*/  LOP3.LUT R11, R11, UR18, RZ, 0x3c, !PT ;  /* 0x000000120b0b7c12 */ /* 0x000fe4000f8e3cff */
[----:B------:R-:W-:Y:S03]  /*5030*/  @!P1 R2UR UR6, R4 ;  /* 0x00000000040692ca */ /* 0x000fe600000e0000 */
[----:B------:R-:W-:Y:S01]  /*5040*/  IMAD.U32 R5, RZ, RZ, UR4 ;  /* 0x00000004ff057e24 */ /* 0x000fe2000f8e00ff */
[----:B------:R-:W-:Y:S04]  /*5050*/  UPRMT UR4, UR54, 0x654, UR9 ;  /* 0x0000065436047896 */ /* 0x000fe80008000009 */
[----:B------:R-:W-:Y:S11]  /*5060*/  @!P1 R2UR UR7, R5 ;  /* 0x00000000050792ca */ /* 0x000ff600000e0000 */
[----:B------:R-:W-:Y:S02]  /*5070*/  @!UPT UIADD3 URZ, UPT, UPT, URZ, URZ, URZ ;  /* 0x000000fffffff290 */ /* 0x000fe4000fffe0ff */
[----:B------:R2:W-:Y:S01]  /*5080*/  @!UP0 UTMALDG.3D [UR8], [UR6], desc[UR20] ;  /* 0x00001408060085b4 */ /* 0x0005e20008011000 */
[----:B------:R2:W-:Y:S01]  /*5090*/  @!P1 SYNCS.ARRIVE.TRANS64.RED.A0TR RZ, [UR5+0x50], R3 ;  /* 0x00005003ffff99a7 */ /* 0x0005e20008300405 */
[----:B------:R-:W-:Y:S01]  /*50a0*/  SYNCS.ARRIVE.TRANS64.RED.A1T0 RZ, [UR4], RZ ;  /* 0x000000ffffff79a7 */ /* 0x000fe20008100404 */
[----:B------:R-:W-:Y:S05]  /*50b0*/  BRA.U UP2, `(.L_x_84) ;  /* 0xfffffff102d07547 */ /* 0x000fea000b83ffff */
[----:B------:R-:W-:Y:S01]  /*50c0*/  UIADD3 UR24, UPT, UPT, UR24, 0x68, URZ ;  /* 0x0000006818187890 */ /* 0x000fe2000fffe0ff */
[----:B------:R-:W-:-:S03]  /*50d0*/  SHF.L.U32 R2, R11, 0x1f, RZ ;  /* 0x0000001f0b027819 */ /* 0x000fc600000006ff */
[----:B------:R-:W-:-:S09]  /*50e0*/  ULEA UR4, UR25, UR24, 0x3 ;  /* 0x0000001819047291 */ /* 0x000fd2000f8e18ff */
[----:B------:R-:W3:Y:S02]  /*50f0*/  SYNCS.PHASECHK.TRANS64.TRYWAIT P0, [UR4], R2 ;  /* 0x00000002ff0075a7 */ /* 0x000ee40008001104 */
[----:B---3--:R-:W-:Y:S05]  /*5100*/  @!P0 BRA `(.L_x_85) ;  /* 0x0000003000e08947 */ /* 0x008fea0003800000 */
.L_x_159:
[----:B------:R-:W-:-:S04]  /*5110*/  UIADD3 UR4, UPT, UPT, UR25, 0x1, URZ ;  /* 0x0000000119047890 */ /* 0x000fc8000fffe0ff */
[----:B------:R-:W-:-:S04]  /*5120*/  UISETP.NE.AND UP0, UPT, UR4, 0x3, UPT ;  /* 0x000000030400788c */ /* 0x000fc8000bf05270 */
[----:B--2---:R-:W-:Y:S02]  /*5130*/  USEL UR6, URZ, 0x1, UP0 ;  /* 0x00000001ff067887 */ /* 0x004fe40008000000 */
[----:B------:R-:W-:-:S04]  /*5140*/  USEL UR4, UR4, URZ, UP0 ;  /* 0x000000ff04047287 */ /* 0x000fc80008000000 */
[----:B------:R-:W-:Y:S01]  /*5150*/  ULEA UR5, UR4, UR24, 0x3 ;  /* 0x0000001804057291 */ /* 0x000fe2000f8e18ff */
[----:B------:R-:W-:-:S04]  /*5160*/  LOP3.LUT R11, R11, UR6, RZ, 0x3c, !PT ;  /* 0x000000060b0b7c12 */ /* 0x000fc8000f8e3cff */
[----:B---3--:R-:W-:-:S04]  /*5170*/  SHF.L.U32 R2, R11, 0x1f, RZ ;  /* 0x0000001f0b027819 */ /* 0x008fc800000006ff */
[----:B------:R-:W2:Y:S02]  /*5180*/  SYNCS.PHASECHK.TRANS64.TRYWAIT P0, [UR5], R2 ;  /* 0x00000002ff0075a7 */ /* 0x000ea40008001105 */
[----:B--2---:R-:W-:Y:S05]  /*5190*/  @!P0 BRA `(.L_x_86) ;  /* 0x0000003000d48947 */ /* 0x004fea0003800000 */
.L_x_161:
[----:B------:R-:W-:-:S04]  /*51a0*/  UIADD3 UR4, UPT, UPT, UR4, 0x1, URZ ;  /* 0x0000000104047890 */ /* 0x000fc8000fffe0ff */
[----:B------:R-:W-:-:S04]  /*51b0*/  UISETP.NE.AND UP0, UPT, UR4, 0x3, UPT ;  /* 0x000000030400788c */ /* 0x000fc8000bf05270 */
[----:B------:R-:W-:Y:S02]  /*51c0*/  USEL UR5, URZ, 0x1, UP0 ;  /* 0x00000001ff057887 */ /* 0x000fe40008000000 */
[----:B------:R-:W-:-:S04]  /*51d0*/  USEL UR4, UR4, URZ, UP0 ;  /* 0x000000ff04047287 */ /* 0x000fc80008000000 */
[----:B------:R-:W-:Y:S01]  /*51e0*/  ULEA UR4, UR4, UR24, 0x3 ;  /* 0x0000001804047291 */ /* 0x000fe2000f8e18ff */
[----:B--2---:R-:W-:-:S04]  /*51f0*/  LOP3.LUT R2, R11, UR5, RZ, 0x3c, !PT ;  /* 0x000000050b027c12 */ /* 0x004fc8000f8e3cff */
[----:B------:R-:W-:Y:S01]  /*5200*/  SHF.L.U32 R2, R2, 0x1f, RZ ;  /* 0x0000001f02027819 */ /* 0x000fe200000006ff */
[----:B------:R-:W-:-:S07]  /*5210*/  IMAD.U32 R0, RZ, RZ, UR4 ;  /* 0x00000004ff007e24 */ /* 0x000fce000f8e00ff */
.L_x_87:
[----:B--2---:R2:W3:Y:S02]  /*5220*/  SYNCS.PHASECHK.TRANS64.TRYWAIT P0, [R0+URZ], R2 ;  /* 0x00000002000075a7 */ /* 0x0044e400080011ff */
[----:B---3--:R-:W-:Y:S05]  /*5230*/  @!P0 NANOSLEEP.SYNCS 0x989680 ;  /* 0x009896800000895d */ /* 0x008fea0003900000 */
[----:B------:R-:W3:Y:S02]  /*5240*/  @!P0 SYNCS.PHASECHK.TRANS64 P0, [R0+URZ], R2 ;  /* 0x00000002000085a7 */ /* 0x000ee400080010ff */
[----:B-1-3--:R-:W-:Y:S05]  /*5250*/  @P0 EXIT ;  /* 0x000000000000094d */ /* 0x00afea0003800000 */
[----:B------:R-:W-:Y:S05]  /*5260*/  BRA `(.L_x_87) ;  /* 0xfffffffc00ec7947 */ /* 0x000fea000383ffff */
.L_x_75:
[----:B------:R-:W-:-:S06]  /*5270*/  UISETP.GE.AND UP0, UPT, UR18, 0x4, UPT ;  /* 0x000000041200788c */ /* 0x000fcc000bf06270 */
[----:B------:R-:W-:-:S13]  /*5280*/  PLOP3.LUT P0, PT, PT, PT, UP0, 0x80, 0x8 ;  /* 0x000000000008781c */ /* 0x000fda0003f0f008 */
[----:B-1----:R-:W-:Y:S05]  /*5290*/  @!P0 EXIT ;  /* 0x000000000000894d */ /* 0x002fea0003800000 */
[----:B------:R-:W-:Y:S01]  /*52a0*/  BAR.SYNC.DEFER_BLOCKING 0x6, 0xa0 ;  /* 0x0182800000007b1d */ /* 0x000fe20000010000 */
[C---:B------:R-:W-:Y:S01]  /*52b0*/  IMAD.SHL.U32 R4, R64.reuse, 0x20, RZ ;  /* 0x0000002040047824 */ /* 0x040fe200078e00ff */
[C---:B------:R-:W-:Y:S01]  /*52c0*/  R2P PR, R64.reuse, 0x6 ;  /* 0x0000000640007804 */ /* 0x040fe20000000000 */
[C---:B------:R-:W-:Y:S01]  /*52d0*/  IMAD.SHL.U32 R2, R64.reuse, 0x4, RZ ;  /* 0x0000000440027824 */ /* 0x040fe200078e00ff */
[----:B------:R-:W-:Y:S01]  /*52e0*/  CS2R R60, SRZ ;  /* 0x00000000003c7805 */ /* 0x000fe2000001ff00 */
[----:B------:R-:W-:Y:S01]  /*52f0*/  IMAD.U32 R23, R64, 0x10000, RZ ;  /* 0x0001000040177824 */ /* 0x000fe200078e00ff */
[----:B------:R-:W-:Y:S01]  /*5300*/  UMOV UR44, 0x400 ;  /* 0x00000400002c7882 */ /* 0x000fe20000000000 */
[----:B------:R-:W1:Y:S01]  /*5310*/  LDCU.64 UR4, c[0x0][0x890] ;  /* 0x00011200ff0477ac */ /* 0x000e620008000a00 */
[----:B------:R-:W2:Y:S01]  /*5320*/  LDC.64 R50, c[0x0][0x8b0] ;  /* 0x00022c00ff327b82 */ /* 0x000ea20000000a00 */
[----:B------:R-:W-:Y:S01]  /*5330*/  LOP3.LUT R3, R4, 0xe0, RZ, 0xc0, !PT ;  /* 0x000000e004037812 */ /* 0x000fe200078ec0ff */
[----:B------:R-:W-:Y:S01]  /*5340*/  IMAD.SHL.U32 R52, R64, 0x10, RZ ;  /* 0x0000001040347824 */ /* 0x000fe200078e00ff */
[----:B------:R-:W-:Y:S01]  /*5350*/  ULEA UR44, UR54, UR44, 0x18 ;  /* 0x0000002c362c7291 */ /* 0x000fe2000f8ec0ff */
[----:B------:R-:W-:Y:S01]  /*5360*/  LOP3.LUT R4, R4, 0x100, RZ, 0xc0, !PT ;  /* 0x0000010004047812 */ /* 0x000fe200078ec0ff */
[----:B------:R-:W-:Y:S01]  /*5370*/  IMAD.MOV.U32 R63, RZ, RZ, 0x8 ;  /* 0x00000008ff3f7424 */ /* 0x000fe200078e00ff */
[----:B------:R-:W-:Y:S01]  /*5380*/  LOP3.LUT R2, R3, 0x1c, R2, 0xf8, !PT ;  /* 0x0000001c03027812 */ /* 0x000fe200078ef802 */
[----:B------:R-:W-:Y:S01]  /*5390*/  IMAD.MOV.U32 R62, RZ, RZ, 0x10 ;  /* 0x00000010ff3e7424 */ /* 0x000fe200078e00ff */
[----:B------:R-:W3:Y:S01]  /*53a0*/  LDC.64 R48, c[0x0][0x8a8] ;  /* 0x00022a00ff307b82 */ /* 0x000ee20000000a00 */
[----:B------:R-:W-:Y:S01]  /*53b0*/  SHF.R.U32.HI R3, RZ, 0x2, R64 ;  /* 0x00000002ff037819 */ /* 0x000fe20000011640 */
[----:B------:R-:W-:Y:S01]  /*53c0*/  IMAD.MOV.U32 R22, RZ, RZ, RZ ;  /* 0x000000ffff167224 */ /* 0x000fe200078e00ff */
[----:B------:R-:W-:Y:S01]  /*53d0*/  LOP3.LUT R23, R23, 0x600000, RZ, 0xc0, !PT ;  /* 0x0060000017177812 */ /* 0x000fe200078ec0ff */
[----:B------:R-:W-:Y:S01]  /*53e0*/  IMAD.MOV.U32 R59, RZ, RZ, RZ ;  /* 0x000000ffff3b7224 */ /* 0x000fe200078e00ff */
[----:B------:R-:W-:Y:S01]  /*53f0*/  LOP3.LUT R52, R4, 0x600, R52, 0xf8, !PT ;  /* 0x0000060004347812 */ /* 0x000fe200078ef834 */
[----:B------:R-:W4:Y:S01]  /*5400*/  LDCU UR63, c[0x0][0x370] ;  /* 0x00006e00ff3f77ac */ /* 0x000f220008000800 */
[----:B------:R-:W-:Y:S01]  /*5410*/  LOP3.LUT R2, R2, 0x4, R3, 0x78, !PT ;  /* 0x0000000402027812 */ /* 0x000fe200078e7803 */
[----:B------:R-:W4:Y:S01]  /*5420*/  LDS R0, [UR44+0x140] ;  /* 0x0001402cff007984 */ /* 0x000f220008000800 */
[----:B-1----:R-:W-:Y:S01]  /*5430*/  IMAD.U32 R66, RZ, RZ, UR4 ;  /* 0x00000004ff427e24 */ /* 0x002fe2000f8e00ff */
[----:B------:R-:W-:Y:S01]  /*5440*/  UIADD3 UR4, UPT, UPT, UR44, 0x400, URZ ;  /* 0x000004002c047890 */ /* 0x000fe2000fffe0ff */
[----:B------:R-:W-:Y:S01]  /*5450*/  LOP3.LUT R52, R52, R2, RZ, 0xfc, !PT ;  /* 0x0000000234347212 */ /* 0x000fe200078efcff */
[----:B------:R-:W-:Y:S01]  /*5460*/  IMAD.U32 R65, RZ, RZ, UR5 ;  /* 0x00000005ff417e24 */ /* 0x000fe2000f8e00ff */
[----:B------:R-:W-:Y:S01]  /*5470*/  LOP3.LUT R64, R64, 0x60, RZ, 0xc0, !PT ;  /* 0x0000006040407812 */ /* 0x000fe200078ec0ff */
[----:B------:R-:W1:Y:S01]  /*5480*/  LDCU UR43, c[0x0][0xb0c] ;  /* 0x00016180ff2b77ac */ /* 0x000e620008000800 */
[----:B------:R-:W-:Y:S01]  /*5490*/  SEL R63, R63, 0xfffffff8, !P1 ;  /* 0xfffffff83f3f7807 */ /* 0x000fe20004800000 */
[----:B------:R-:W-:Y:S01]  /*54a0*/  IMAD.U32 R68, RZ, RZ, UR4 ;  /* 0x00000004ff447e24 */ /* 0x000fe2000f8e00ff */
[----:B------:R-:W-:Y:S01]  /*54b0*/  SEL R62, R62, 0xfffffff0, !P2 ;  /* 0xfffffff03e3e7807 */ /* 0x000fe20005000000 */
[----:B------:R-:W1:Y:S01]  /*54c0*/  LDCU UR39, c[0x0][0xb30] ;  /* 0x00016600ff2777ac */ /* 0x000e620008000800 */
[----:B------:R-:W1:Y:S01]  /*54d0*/  LDCU.64 UR60, c[0x0][0x888] ;  /* 0x00011100ff3c77ac */ /* 0x000e620008000a00 */
[----:B------:R-:W1:Y:S01]  /*54e0*/  LDCU.64 UR40, c[0x0][0xb28] ;  /* 0x00016500ff2877ac */ /* 0x000e620008000a00 */
[----:B------:R-:W1:Y:S01]  /*54f0*/  LDCU.128 UR56, c[0x0][0xb10] ;  /* 0x00016200ff3877ac */ /* 0x000e620008000c00 */
[----:B------:R-:W1:Y:S01]  /*5500*/  LDCU UR62, c[0x0][0x374] ;  /* 0x00006e80ff3e77ac */ /* 0x000e620008000800 */
[----:B------:R-:W-:Y:S01]  /*5510*/  UMOV UR55, 0x1 ;  /* 0x0000000100377882 */ /* 0x000fe20000000000 */
[----:B------:R-:W-:Y:S01]  /*5520*/  UMOV UR46, URZ ;  /* 0x000000ff002e7c82 */ /* 0x000fe20008000000 */
[----:B------:R-:W-:Y:S01]  /*5530*/  UMOV UR53, URZ ;  /* 0x000000ff00357c82 */ /* 0x000fe20008000000 */
[----:B------:R-:W-:Y:S01]  /*5540*/  UMOV UR52, URZ ;  /* 0x000000ff00347c82 */ /* 0x000fe20008000000 */
[----:B-1234-:R-:W-:-:S07]  /*5550*/  IMAD.IADD R23, R0, 0x1, R23 ;  /* 0x0000000100177824 */ /* 0x01efce00078e0217 */
.L_x_118:
[C---:B------:R-:W-:Y:S02]  /*5560*/  LEA R0, R59.reuse, UR44, 0x3 ;  /* 0x0000002c3b007c11 */ /* 0x040fe4000f8e18ff */
[----:B------:R-:W-:Y:S02]  /*5570*/  SHF.L.U32 R2, R60, 0x1f, RZ ;  /* 0x0000001f3c027819 */ /* 0x000fe400000006ff */
[----:B------:R-:W-:Y:S02]  /*5580*/  LEA R4, R59, UR44, 0x4 ;  /* 0x0000002c3b047c11 */ /* 0x000fe4000f8e20ff */
[----:B------:R-:W1:Y:S02]  /*5590*/  SYNCS.PHASECHK.TRANS64.TRYWAIT P0, [R0+URZ+0x90], R2 ;  /* 0x00009002000075a7 */ /* 0x000e6400080011ff */
[----:B-1----:R-:W-:Y:S05]  /*55a0*/  @!P0 BRA `(.L_x_88) ;  /* 0x0000002c00e88947 */ /* 0x002fea0003800000 */
.L_x_162:
[----:B------:R-:W-:Y:S01]  /*55b0*/  R2UR UR7, R67 ;  /* 0x00000000430772ca */ /* 0x000fe200000e0000 */
[----:B------:R-:W2:Y:S01]  /*55c0*/  LDS.128 R4, [R4+0x120] ;  /* 0x0001200004047984 */ /* 0x000ea20000000c00 */
[----:B-1----:R-:W-:Y:S01]  /*55d0*/  VIADD R0, R0, 0xa0 ;  /* 0x000000a000007836 */ /* 0x002fe20000000000 */
[----:B------:R-:W-:Y:S04]  /*55e0*/  UISETP.GE.AND UP0, UPT, UR42, 0x1, UPT ;  /* 0x000000012a00788c */ /* 0x000fe8000bf06270 */
[----:B------:R-:W-:Y:S01]  /*55f0*/  PRMT R0, RZ, 0x654, R0 ;  /* 0x00000654ff007816 */ /* 0x000fe20000000000 */
[----:B------:R-:W-:Y:S01]  /*5600*/  @!PT LDS RZ, [RZ] ;  /* 0x00000000fffff984 */ /* 0x000fe20000000800 */
[----:B------:R-:W-:Y:S01]  /*5610*/  @!PT LDS RZ, [RZ] ;  /* 0x00000000fffff984 */ /* 0x000fe20000000800 */
[----:B------:R-:W-:Y:S01]  /*5620*/  @!PT LDS RZ, [RZ] ;  /* 0x00000000fffff984 */ /* 0x000fe20000000800 */
[----:B------:R-:W-:Y:S01]  /*5630*/  @!PT LDS RZ, [RZ] ;  /* 0x00000000fffff984 */ /* 0x000fe20000000800 */
[----:B------:R1:W-:Y:S06]  /*5640*/  MEMBAR.ALL.CTA ;  /* 0x0000000000007992 */ /* 0x0003ec0000008000 */
[----:B-1----:R-:W1:Y:S02]  /*5650*/  FENCE.VIEW.ASYNC.S ;  /* 0x00000000000073c6 */ /* 0x002e640000000000 */
[----:B-1----:R1:W-:Y:S01]  /*5660*/  SYNCS.ARRIVE.TRANS64.RED.A1T0 RZ, [R0+URZ], RZ ;  /* 0x000000ff00ff79a7 */ /* 0x0023e200081004ff */
[----:B--2---:R-:W-:Y:S11]  /*5670*/  LOP3.LUT P0, RZ, R6, 0x1, RZ, 0xc0, !PT ;  /* 0x0000000106ff7812 */ /* 0x004ff6000780c0ff */
[----:B------:R-:W-:Y:S02]  /*5680*/  @!UPT UIADD3 URZ, UPT, UPT, URZ, URZ, URZ ;  /* 0x000000fffffff290 */ /* 0x000fe4000fffe0ff */
[----:B------:R-:W-:Y:S01]  /*5690*/  VOTEU.ANY UP1, P0 ;  /* 0x0000000000ff7886 */ /* 0x000fe20000020100 */
[----:B------:R-:W-:Y:S01]  /*56a0*/  PLOP3.LUT P0, PT, PT, PT, UP1, 0x80, 0x8 ;  /* 0x000000000008781c */ /* 0x000fe20003f0f018 */
[----:B------:R-:W-:Y:S06]  /*56b0*/  UP2UR UR4, UPR, URZ, 0x2 ;  /* 0x00000002ff047883 */ /* 0x000fec0008000000 */
[----:B------:R-:W-:Y:S06]  /*56c0*/  IMAD.U32 R69, RZ, RZ, UR4 ;  /* 0x00000004ff457e24 */ /* 0x000fec000f8e00ff */
[----:B------:R-:W-:Y:S02]  /*56d0*/  @P0 SHF.R.U32.HI R2, RZ, 0x10, R5 ;  /* 0x00000010ff020819 */ /* 0x000fe40000011605 */
[----:B------:R-:W-:Y:S02]  /*56e0*/  @P0 MOV R3, R4 ;  /* 0x0000000400030202 */ /* 0x000fe40000000f00 */
[----:B------:R-:W-:Y:S02]  /*56f0*/  @P0 R2UR UR4, R2 ;  /* 0x00000000020402ca */ /* 0x000fe400000e0000 */
[----:B------:R-:W-:Y:S02]  /*5700*/  @P0 LOP3.LUT R4, R5, 0xffff, RZ, 0xc0, !PT ;  /* 0x0000ffff05040812 */ /* 0x000fe400078ec0ff */
[----:B------:R-:W-:Y:S02]  /*5710*/  @P0 R2UR UR6, R3 ;  /* 0x00000000030602ca */ /* 0x000fe400000e0000 */
[----:B------:R-:W-:Y:S07]  /*5720*/  @P0 R2UR UR5, R4 ;  /* 0x00000000040502ca */ /* 0x000fee00000e0000 */
[----:B------:R-:W-:Y:S02]  /*5730*/  @UP1 UMOV UR7, UR4 ;  /* 0x0000000400071c82 */ /* 0x000fe40008000000 */
[----:B------:R-:W-:Y:S02]  /*5740*/  IMAD.U32 R67, RZ, RZ, UR7 ;  /* 0x00000007ff437e24 */ /* 0x000fe4000f8e00ff */
[----:B------:R-:W-:Y:S02]  /*5750*/  @UP1 UMOV UR38, UR6 ;  /* 0x0000000600261c82 */ /* 0x000fe40008000000 */
[----:B------:R-:W-:Y:S01]  /*5760*/  @UP1 UMOV UR37, UR5 ;  /* 0x0000000500251c82 */ /* 0x000fe20008000000 */
[----:B-1----:R-:W-:Y:S05]  /*5770*/  BRA.U !UP0, `(.L_x_89) ;  /* 0x0000000108cc7547 */ /* 0x002fea000b800000 */
[----:B------:R-:W1:Y:S01]  /*5780*/  LDCU UR12, c[0x0][0xb20] ;  /* 0x00016400ff0c77ac */ /* 0x000e620008000800 */
[----:B------:R-:W-:Y:S02]  /*5790*/  UIMAD.WIDE.U32 UR4, UR62, UR59, URZ ;  /* 0x0000003b3e0472a5 */ /* 0x000fe4000f8e00ff */
[----:B------:R-:W-:Y:S02]  /*57a0*/  UIMAD.WIDE.U32 UR6, UR63, UR56, URZ ;  /* 0x000000383f0672a5 */ /* 0x000fe4000f8e00ff */
[----:B------:R-:W-:Y:S02]  /*57b0*/  UISETP.NE.AND UP0, UPT, UR58, 0x1, UPT ;  /* 0x000000013a00788c */ /* 0x000fe4000bf05270 */
[----:B------:R-:W-:Y:S02]  /*57c0*/  UIMAD.WIDE.U32 UR8, UR37, UR59, URZ ;  /* 0x0000003b250872a5 */ /* 0x000fe4000f8e00ff */
[----:B------:R-:W-:Y:S02]  /*57d0*/  UIMAD.WIDE.U32 UR10, UR38, UR56, URZ ;  /* 0x00000038260a72a5 */ /* 0x000fe4000f8e00ff */
[----:B------:R-:W-:Y:S02]  /*57e0*/  UISETP.NE.AND UP1, UPT, UR43, 0x1, UPT ;  /* 0x000000012b00788c */ /* 0x000fe4000bf25270 */
[----:B------:R-:W-:Y:S01]  /*57f0*/  UISETP.NE.AND UP2, UPT, UR42, 0x1, UPT ;  /* 0x000000012a00788c */ /* 0x000fe2000bf45270 */
[----:B------:R-:W-:Y:S02]  /*5800*/  UMOV UR4, UR5 ;  /* 0x0000000500047c82 */ /* 0x000fe40008000000 */
[----:B-1----:R-:W-:Y:S03]  /*5810*/  USHF.R.U32.HI UR5, URZ, UR12, UR4 ;  /* 0x0000000cff057299 */ /* 0x002fe60008011604 */
[----:B------:R-:W-:Y:S02]  /*5820*/  UMOV UR4, UR7 ;  /* 0x0000000700047c82 */ /* 0x000fe40008000000 */
[----:B------:R-:W-:Y:S02]  /*5830*/  USHF.R.U32.HI UR7, URZ, UR57, UR4 ;  /* 0x00000039ff077299 */ /* 0x000fe40008011604 */
[----:B------:R-:W-:Y:S02]  /*5840*/  USEL UR4, UR62, UR5, !UP0 ;  /* 0x000000053e047287 */ /* 0x000fe4000c000000 */
[----:B------:R-:W-:Y:S01]  /*5850*/  USEL UR7, UR63, UR7, !UP1 ;  /* 0x000000073f077287 */ /* 0x000fe2000c800000 */
[----:B------:R-:W-:Y:S01]  /*5860*/  UMOV UR5, UR9 ;  /* 0x0000000900057c82 */ /* 0x000fe20008000000 */
[----:B------:R-:W-:Y:S02]  /*5870*/  UIMAD.WIDE.U32 UR8, UR4, UR40, URZ ;  /* 0x00000028040872a5 */ /* 0x000fe4000f8e00ff */
[----:B------:R-:W-:Y:S03]  /*5880*/  USHF.R.U32.HI UR6, URZ, UR12, UR5 ;  /* 0x0000000cff067299 */ /* 0x000fe60008011605 */
[----:B------:R-:W-:Y:S01]  /*5890*/  UMOV UR5, UR11 ;  /* 0x0000000b00057c82 */ /* 0x000fe20008000000 */
[----:B------:R-:W-:Y:S02]  /*58a0*/  UIMAD.WIDE.U32 UR10, UR7, UR40, URZ ;  /* 0x00000028070a72a5 */ /* 0x000fe4000f8e00ff */
[----:B------:R-:W-:Y:S02]  /*58b0*/  USHF.R.U32.HI UR12, URZ, UR57, UR5 ;  /* 0x00000039ff0c7299 */ /* 0x000fe40008011605 */
[----:B------:R-:W-:Y:S01]  /*58c0*/  USEL UR6, UR37, UR6, !UP0 ;  /* 0x0000000625067287 */ /* 0x000fe2000c000000 */
[----:B------:R-:W-:Y:S02]  /*58d0*/  UMOV UR5, UR9 ;  /* 0x0000000900057c82 */ /* 0x000fe40008000000 */
[----:B------:R-:W-:Y:S01]  /*58e0*/  UMOV UR10, UR11 ;  /* 0x0000000b000a7c82 */ /* 0x000fe20008000000 */
[----:B------:R-:W-:Y:S02]  /*58f0*/  @UP2 USHF.R.U32.HI UR4, URZ, UR41, UR5 ;  /* 0x00000029ff042299 */ /* 0x000fe40008011605 */
[----:B------:R-:W-:Y:S02]  /*5900*/  @UP2 USHF.R.U32.HI UR7, URZ, UR41, UR10 ;  /* 0x00000029ff072299 */ /* 0x000fe4000801160a */
[----:B------:R-:W-:Y:S02]  /*5910*/  UIMAD UR4, UR42, UR4, URZ ;  /* 0x000000042a0472a4 */ /* 0x000fe4000f8e02ff */
[----:B------:R-:W-:Y:S02]  /*5920*/  UIMAD.WIDE.U32 UR10, UR6, UR40, URZ ;  /* 0x00000028060a72a5 */ /* 0x000fe4000f8e00ff */
[----:B------:R-:W-:Y:S02]  /*5930*/  USEL UR5, UR38, UR12, !UP1 ;  /* 0x0000000c26057287 */ /* 0x000fe4000c800000 */
[----:B------:R-:W-:Y:S02]  /*5940*/  UIMAD UR8, UR42, UR7, URZ ;  /* 0x000000072a0872a4 */ /* 0x000fe4000f8e02ff */
[----:B------:R-:W-:Y:S03]  /*5950*/  UISETP.GE.AND UP0, UPT, UR6, UR4, UPT ;  /* 0x000000040600728c */ /* 0x000fe6000bf06270 */
[----:B------:R-:W-:Y:S01]  /*5960*/  UMOV UR4, UR11 ;  /* 0x0000000b00047c82 */ /* 0x000fe20008000000 */
[----:B------:R-:W-:Y:S02]  /*5970*/  UISETP.GE.OR UP0, UPT, UR5, UR8, UP0 ;  /* 0x000000080500728c */ /* 0x000fe40008706670 */
[----:B------:R-:W-:Y:S02]  /*5980*/  USHF.R.U32.HI UR4, URZ, UR41, UR4 ;  /* 0x00000029ff047299 */ /* 0x000fe40008011604 */
[----:B------:R-:W-:Y:S02]  /*5990*/  UIMAD.WIDE.U32 UR8, UR5, UR40, URZ ;  /* 0x00000028050872a5 */ /* 0x000fe4000f8e00ff */
[----:B------:R-:W-:Y:S02]  /*59a0*/  USEL UR11, UR6, UR4, !UP2 ;  /* 0x00000004060b7287 */ /* 0x000fe4000d000000 */
[----:B------:R-:W-:Y:S02]  /*59b0*/  UIADD3 UR8, UPT, UPT, -UR5, URZ, URZ ;  /* 0x000000ff05087290 */ /* 0x000fe4000fffe1ff */
[----:B------:R-:W-:Y:S01]  /*59c0*/  UIADD3 UR10, UPT, UPT, -UR11, URZ, URZ ;  /* 0x000000ff0b0a7290 */ /* 0x000fe2000fffe1ff */
[----:B------:R-:W-:Y:S01]  /*59d0*/  @!UP0 UMOV UR4, UR9 ;  /* 0x0000000900048c82 */ /* 0x000fe20008000000 */
[----:B------:R-:W-:Y:S02]  /*59e0*/  UIADD3 UR9, UPT, UPT, -UR6, URZ, URZ ;  /* 0x000000ff06097290 */ /* 0x000fe4000fffe1ff */
[----:B------:R-:W-:Y:S02]  /*59f0*/  @!UP0 USHF.R.U32.HI UR4, URZ, UR41, UR4 ;  /* 0x00000029ff048299 */ /* 0x000fe40008011604 */
[----:B------:R-:W-:Y:S02]  /*5a00*/  UIMAD UR10, UR42, UR10, UR6 ;  /* 0x0000000a2a0a72a4 */ /* 0x000fe4000f8e0206 */
[----:B------:R-:W-:Y:S04]  /*5a10*/  @!UP0 USEL UR4, UR5, UR4, !UP2 ;  /* 0x0000000405048287 */ /* 0x000fe8000d000000 */
[----:B------:R-:W-:Y:S02]  /*5a20*/  @!UP0 UIMAD UR10, UR7, UR10, UR4 ;  /* 0x0000000a070a82a4 */ /* 0x000fe4000f8e0204 */
[----:B------:R-:W-:Y:S02]  /*5a30*/  @!UP0 UIADD3 UR11, UPT, UPT, UR11, -UR4, URZ ;  /* 0x800000040b0b8290 */ /* 0x000fe4000fffe0ff */
[----:B------:R-:W-:Y:S02]  /*5a40*/  UIMAD UR7, UR43, UR8, UR38 ;  /* 0x000000082b0772a4 */ /* 0x000fe4000f8e0226 */
[----:B------:R-:W-:Y:S02]  /*5a50*/  @!UP0 UIMAD UR6, UR11, UR42, UR5 ;  /* 0x0000002a0b0682a4 */ /* 0x000fe4000f8e0205 */
[----:B------:R-:W-:Y:S01]  /*5a60*/  UIMAD UR4, UR58, UR9, UR37 ;  /* 0x000000093a0472a4 */ /* 0x000fe2000f8e0225 */
[----:B------:R-:W-:Y:S02]  /*5a70*/  @!UP0 UMOV UR5, UR10 ;  /* 0x0000000a00058c82 */ /* 0x000fe40008000000 */
[----:B------:R-:W-:Y:S02]  /*5a80*/  UIMAD UR38, UR5, UR43, UR7 ;  /* 0x0000002b052672a4 */ /* 0x000fe4000f8e0207 */
[----:B------:R-:W-:Y:S11]  /*5a90*/  UIMAD UR37, UR6, UR58, UR4 ;  /* 0x0000003a062572a4 */ /* 0x000ff6000f8e0204 */
[----:B------:R-:W-:Y:S01]  /*5aa0*/  @!UPT UIADD3 URZ, UPT, UPT, URZ, URZ, URZ ;  /* 0x000000fffffff290 */ /* 0x000fe2000fffe0ff */
.L_x_89:
[----:B------:R-:W-:Y:S01]  /*5ab0*/  UISETP.NE.AND UP0, UPT, UR39, 0x1, UPT ;  /* 0x000000012700788c */ /* 0x000fe2000bf05270 */
[----:B------:R-:W-:Y:S01]  /*5ac0*/  R2UR UR11, R68 ;  /* 0x00000000440b72ca */ /* 0x000fe200000e0000 */
[----:B------:R-:W-:Y:S01]  /*5ad0*/  USHF.L.U32 UR50, UR26, 0x6, URZ ;  /* 0x000000061a327899 */ /* 0x000fe200080006ff */
[----:B------:R-:W-:Y:S01]  /*5ae0*/  IADD3 R59, PT, PT, R59, 0x1, RZ ;  /* 0x000000013b3b7810 */ /* 0x000fe20007ffe0ff */
[----:B------:R-:W-:Y:S07]  /*5af0*/  USHF.L.U32 UR49, UR27, 0x6, URZ ;  /* 0x000000061b317899 */ /* 0x000fee00080006ff */
[----:B------:R-:W1:Y:S01]  /*5b00*/  @!UP0 LDCU.128 UR12, c[0x0][0xb10] ;  /* 0x00016200ff0c87ac */ /* 0x000e620008000c00 */
[----:B------:R-:W2:Y:S01]  /*5b10*/  @!UP0 LDCU UR5, c[0x0][0xb0c] ;  /* 0x00016180ff0587ac */ /* 0x000ea20008000800 */
[----:B------:R-:W3:Y:S01]  /*5b20*/  @!UP0 LDCU UR10, c[0x0][0xb20] ;  /* 0x00016400ff0a87ac */ /* 0x000ee20008000800 */
[----:B-1----:R-:W-:Y:S02]  /*5b30*/  UIMAD.WIDE.U32 UR8, UR38, UR12, URZ ;  /* 0x0000000c260872a5 */ /* 0x002fe4000f8e00ff */
[----:B------:R-:W-:Y:S02]  /*5b40*/  UIMAD.WIDE.U32 UR6, UR37, UR15, URZ ;  /* 0x0000000f250672a5 */ /* 0x000fe4000f8e00ff */
[----:B------:R-:W-:Y:S03]  /*5b50*/  @!UP0 UISETP.NE.AND UP1, UPT, UR14, 0x1, UPT ;  /* 0x000000010e00888c */ /* 0x000fe6000bf25270 */
[----:B------:R-:W-:Y:S01]  /*5b60*/  @!UP0 UMOV UR4, UR9 ;  /* 0x0000000900048c82 */ /* 0x000fe20008000000 */
[----:B--2---:R-:W-:Y:S02]  /*5b70*/  @!UP0 UISETP.NE.AND UP2, UPT, UR5, 0x1, UPT ;  /* 0x000000010500888c */ /* 0x004fe4000bf45270 */
[----:B------:R-:W-:Y:S01]  /*5b80*/  @!UP0 USHF.R.U32.HI UR4, URZ, UR13, UR4 ;  /* 0x0000000dff048299 */ /* 0x000fe20008011604 */
[----:B------:R-:W-:Y:S02]  /*5b90*/  @!UP0 UMOV UR6, UR7 ;  /* 0x0000000700068c82 */ /* 0x000fe40008000000 */
[----:B---3--:R-:W-:Y:S02]  /*5ba0*/  @!UP0 USHF.R.U32.HI UR6, URZ, UR10, UR6 ;  /* 0x0000000aff068299 */ /* 0x008fe40008011606 */
[----:B------:R-:W-:Y:S02]  /*5bb0*/  @!UP0 USEL UR7, UR38, UR4, !UP2 ;  /* 0x0000000426078287 */ /* 0x000fe4000d000000 */
[----:B------:R-:W-:Y:S04]  /*5bc0*/  @!UP0 USEL UR6, UR37, UR6, !UP1 ;  /* 0x0000000625068287 */ /* 0x000fe8000c800000 */
[----:B------:R-:W-:Y:S02]  /*5bd0*/  @!UP0 UIADD3 UR4, UPT, UPT, -UR7, UR6, URZ ;  /* 0x0000000607048290 */ /* 0x000fe4000fffe1ff */
[----:B------:R-:W-:Y:S02]  /*5be0*/  @!UP0 UIADD3 UR6, UPT, UPT, UR7, -UR6, URZ ;  /* 0x8000000607068290 */ /* 0x000fe4000fffe0ff */
[----:B------:R-:W-:Y:S02]  /*5bf0*/  @!UP0 UIMAD UR38, UR4, UR5, UR38 ;  /* 0x00000005042682a4 */ /* 0x000fe4000f8e0226 */
[----:B------:R-:W-:Y:S02]  /*5c00*/  @!UP0 UIMAD UR37, UR6, UR14, UR37 ;  /* 0x0000000e062582a4 */ /* 0x000fe4000f8e0225 */
[----:B------:R-:W-:Y:S09]  /*5c10*/  ULOP3.LUT UP0, URZ, UR11, 0x3f0, URZ, 0xc0, !UPT ;  /* 0x000003f00bff7892 */ /* 0x000ff2000f80c0ff */
[----:B------:R-:W-:Y:S05]  /*5c20*/  BRA.U !UP0, `(.L_x_90) ;  /* 0x00000001087c7547 */ /* 0x000fea000b800000 */
[----:B------:R-:W1:Y:S01]  /*5c30*/  LDCU.64 UR8, c[0x4][0x80] ;  /* 0x01001000ff0877ac */ /* 0x000e620008000a00 */
[----:B------:R-:W-:Y:S01]  /*5c40*/  MOV R2, 0x0 ;  /* 0x0000000000027802 */ /* 0x000fe20000000f00 */
[----:B------:R-:W-:Y:S02]  /*5c50*/  HFMA2 R12, -RZ, RZ, 0, 5.9604644775390625e-08 ;  /* 0x00000001ff0c7431 */ /* 0x000fe400000001ff */
[----:B------:R-:W-:Y:S01]  /*5c60*/  IMAD.MOV.U32 R8, RZ, RZ, 0x70 ;  /* 0x00000070ff087424 */ /* 0x000fe200078e00ff */
[----:B------:R2:W3:Y:S01]  /*5c70*/  LDC.64 R14, c[0x4][R2] ;  /* 0x01000000020e7b82 */ /* 0x0004e20000000a00 */
[----:B------:R-:W4:Y:S01]  /*5c80*/  LDCU.64 UR6, c[0x4][0x88] ;  /* 0x01001100ff0677ac */ /* 0x000f220008000a00 */
[----:B------:R-:W-:Y:S01]  /*5c90*/  IMAD.MOV.U32 R13, RZ, RZ, RZ ;  /* 0x000000ffff0d7224 */ /* 0x000fe200078e00ff */
[----:B------:R-:W2:Y:S01]  /*5ca0*/  LDCU.64 UR4, c[0x4][0x8] ;  /* 0x01000100ff0477ac */ /* 0x000ea20008000a00 */
[----:B-1----:R-:W-:Y:S01]  /*5cb0*/  MOV R5, UR9 ;  /* 0x0000000900057c02 */ /* 0x002fe20008000f00 */
[----:B------:R-:W-:Y:S01]  /*5cc0*/  IMAD.U32 R4, RZ, RZ, UR8 ;  /* 0x00000008ff047e24 */ /* 0x000fe2000f8e00ff */
[----:B----4-:R-:W-:Y:S01]  /*5cd0*/  MOV R7, UR7 ;  /* 0x0000000700077c02 */ /* 0x010fe20008000f00 */
[----:B------:R-:W-:Y:S01]  /*5ce0*/  IMAD.U32 R6, RZ, RZ, UR6 ;  /* 0x00000006ff067e24 */ /* 0x000fe2000f8e00ff */
[----:B--2---:R-:W-:Y:S01]  /*5cf0*/  MOV R11, UR5 ;  /* 0x00000005000b7c02 */ /* 0x004fe20008000f00 */
[----:B------:R-:W-:Y:S02]  /*5d00*/  IMAD.U32 R10, RZ, RZ, UR4 ;  /* 0x00000004ff0a7e24 */ /* 0x000fe4000f8e00ff */
[----:B------:R-:W-:Y:S07]  /*5d10*/  LEPC R20, `(.L_x_91) ;  /* 0x000000001014794e */ /* 0x000fee0000000000 */
[----:B---3-5:R-:W-:Y:S05]  /*5d20*/  CALL.ABS.NOINC R14 ;  /* 0x000000000e007343 */ /* 0x028fea0003c00000 */
.L_x_91:
[----:B------:R-:W1:Y:S01]  /*5d30*/  LDCU.64 UR8, c[0x4][0x80] ;  /* 0x01001000ff0877ac */ /* 0x000e620008000a00 */
[----:B------:R-:W2:Y:S01]  /*5d40*/  LDC.64 R2, c[0x4][R2] ;  /* 0x0100000002027b82 */ /* 0x000ea20000000a00 */
[----:B------:R-:W-:Y:S02]  /*5d50*/  HFMA2 R12, -RZ, RZ, 0, 5.9604644775390625e-08 ;  /* 0x00000001ff0c7431 */ /* 0x000fe400000001ff */
[----:B------:R-:W-:Y:S02]  /*5d60*/  IMAD.MOV.U32 R8, RZ, RZ, 0x70 ;  /* 0x00000070ff087424 */ /* 0x000fe400078e00ff */
[----:B------:R-:W-:Y:S01]  /*5d70*/  IMAD.MOV.U32 R13, RZ, RZ, RZ ;  /* 0x000000ffff0d7224 */ /* 0x000fe200078e00ff */
[----:B------:R-:W3:Y:S01]  /*5d80*/  LDCU.64 UR6, c[0x4][0x88] ;  /* 0x01001100ff0677ac */ /* 0x000ee20008000a00 */
[----:B------:R-:W4:Y:S01]  /*5d90*/  LDCU.64 UR4, c[0x4][0x8] ;  /* 0x01000100ff0477ac */ /* 0x000f220008000a00 */
[----:B-1----:R-:W-:Y:S02]  /*5da0*/  MOV R4, UR8 ;  /* 0x0000000800047c02 */ /* 0x002fe40008000f00 */
[----:B------:R-:W-:Y:S02]  /*5db0*/  MOV R5, UR9 ;  /* 0x0000000900057c02 */ /* 0x000fe40008000f00 */
[----:B---3--:R-:W-:Y:S01]  /*5dc0*/  MOV R7, UR7 ;  /* 0x0000000700077c02 */ /* 0x008fe20008000f00 */
[----:B------:R-:W-:Y:S01]  /*5dd0*/  IMAD.U32 R6, RZ, RZ, UR6 ;  /* 0x00000006ff067e24 */ /* 0x000fe2000f8e00ff */
[----:B----4-:R-:W-:Y:S01]  /*5de0*/  MOV R11, UR5 ;  /* 0x00000005000b7c02 */ /* 0x010fe20008000f00 */
[----:B------:R-:W-:Y:S02]  /*5df0*/  IMAD.U32 R10, RZ, RZ, UR4 ;  /* 0x00000004ff0a7e24 */ /* 0x000fe4000f8e00ff */
[----:B------:R-:W-:Y:S07]  /*5e00*/  LEPC R20, `(.L_x_90) ;  /* 0x000000001014794e */ /* 0x000fee0000000000 */
[----:B--2---:R-:W-:Y:S05]  /*5e10*/  CALL.ABS.NOINC R2 ;  /* 0x0000000002007343 */ /* 0x004fea0003c00000 */
.L_x_90:
[----:B------:R-:W-:Y:S02]  /*5e20*/  R2UR UR6, R57 ;  /* 0x00000000390672ca */ /* 0x000fe400000e0000 */
[----:B------:R-:W-:Y:S02]  /*5e30*/  R2UR UR5, R66 ;  /* 0x00000000420572ca */ /* 0x000fe400000e0000 */
[----:B------:R-:W-:Y:S02]  /*5e40*/  R2UR UR4, R65 ;  /* 0x00000000410472ca */ /* 0x000fe400000e0000 */
[----:B------:R-:W-:Y:S02]  /*5e50*/  ISETP.NE.U32.AND P4, PT, R50, RZ, PT ;  /* 0x000000ff3200720c */ /* 0x000fe40003f85070 */
[----:B------:R-:W-:Y:S02]  /*5e60*/  ISETP.NE.U32.AND P2, PT, RZ, UR60, PT ;  /* 0x0000003cff007c0c */ /* 0x000fe4000bf45070 */
[----:B------:R-:W-:Y:S02]  /*5e70*/  ISETP.NE.AND.EX P4, PT, R51, RZ, PT, P4 ;  /* 0x000000ff3300720c */ /* 0x000fe40003f85340 */
[----:B------:R-:W-:Y:S01]  /*5e80*/  ISETP.NE.AND.EX P2, PT, RZ, UR61, PT, P2 ;  /* 0x0000003dff007c0c */ /* 0x000fe2000bf45320 */
[----:B------:R-:W-:Y:S02]  /*5e90*/  UISETP.NE.AND UP2, UPT, UR6, URZ, UPT ;  /* 0x000000ff0600728c */ /* 0x000fe4000bf45270 */
[----:B------:R-:W-:Y:S04]  /*5ea0*/  UISETP.NE.U32.AND UP0, UPT, UR5, URZ, UPT ;  /* 0x000000ff0500728c */ /* 0x000fe8000bf05070 */
[----:B------:R-:W-:Y:S01]  /*5eb0*/  UISETP.NE.AND.EX UP1, UPT, UR4, URZ, UPT, UP0 ;  /* 0x000000ff0400728c */ /* 0x000fe2000bf25300 */
[----:B------:R-:W-:Y:S01]  /*5ec0*/  PLOP3.LUT P1, PT, PT, PT, UP2, 0x80, 0x8 ;  /* 0x000000000008781c */ /* 0x000fe20003f2f028 */
[----:B------:R-:W-:Y:S03]  /*5ed0*/  UPLOP3.LUT UP0, UPT, UPT, UPT, UPT, 0x40, 0x4 ;  /* 0x000000000004789c */ /* 0x000fe60003f0e870 */
[----:B------:R-:W-:Y:S06]  /*5ee0*/  @UP2 UPLOP3.LUT UP0, UPT, UPT, UPT, UP1, 0x80, 0x8 ;  /* 0x000000000008289c */ /* 0x000fec0003f0f010 */
[----:B------:R-:W-:Y:S01]  /*5ef0*/  PLOP3.LUT P0, PT, PT, PT, UP0, 0x80, 0x8 ;  /* 0x000000000008781c */ /* 0x000fe20003f0f008 */
[----:B------:R-:W-:Y:S01]  /*5f00*/  @!UPT UIADD3 URZ, UPT, UPT, URZ, URZ, URZ ;  /* 0x000000fffffff290 */ /* 0x000fe2000fffe0ff */
[----:B------:R-:W-:Y:S11]  /*5f10*/  BRA.U !UP1, `(.L_x_92) ;  /* 0x0000000109407547 */ /* 0x000ff6000b800000 */
[----:B------:R-:W-:Y:S01]  /*5f20*/  UISETP.NE.U32.AND UP0, UPT, UR60, URZ, UPT ;  /* 0x000000ff3c00728c */ /* 0x000fe2000bf05070 */
[----:B------:R-:W-:Y:S01]  /*5f30*/  R2UR UR6, R66 ;  /* 0x00000000420672ca */ /* 0x000fe200000e0000 */
[----:B------:R-:W1:Y:S01]  /*5f40*/  LDCU.64 UR8, c[0x0][0x358] ;  /* 0x00006b00ff0877ac */ /* 0x000e620008000a00 */
[----:B------:R-:W-:Y:S02]  /*5f50*/  HFMA2 R53, -RZ, RZ, 0, 5.9604644775390625e-08 ;  /* 0x00000001ff357431 */ /* 0x000fe400000001ff */
[----:B------:R-:W-:Y:S01]  /*5f60*/  IMAD.MOV.U32 R0, RZ, RZ, 0x1 ;  /* 0x00000001ff007424 */ /* 0x000fe200078e00ff */
[----:B------:R-:W-:Y:S06]  /*5f70*/  UISETP.NE.AND.EX UP0, UPT, UR61, URZ, UPT, UP0 ;  /* 0x000000ff3d00728c */ /* 0x000fec000bf05300 */
[----:B------:R-:W-:Y:S05]  /*5f80*/  PLOP3.LUT P3, PT, PT, PT, UP0, 0x80, 0x8 ;  /* 0x000000000008781c */ /* 0x000fea0003f6f008 */
[----:B------:R-:W2:Y:S01]  /*5f90*/  @UP0 LDCU.64 UR4, c[0x0][0x888] ;  /* 0x00011100ff0407ac */ /* 0x000ea20008000a00 */
[----:B------:R-:W-:Y:S07]  /*5fa0*/  @UP0 UIMAD UR6, UR36, UR6, URZ ;  /* 0x00000006240602a4 */ /* 0x000fee000f8e02ff */
[----:B------:R-:W-:Y:S01]  /*5fb0*/  @!P3 PRMT R53, R0, 0x7610, R53 ;  /* 0x000076100035b816 */ /* 0x000fe20000000035 */
[----:B--2---:R-:W-:Y:S06]  /*5fc0*/  @UP0 UIMAD.WIDE UR4, UR6, 0x4, UR4 ;  /* 0x00000004060408a5 */ /* 0x004fec000f8e0204 */
[----:B-----5:R-:W-:Y:S02]  /*5fd0*/  IMAD.U32 R26, RZ, RZ, UR4 ;  /* 0x00000004ff1a7e24 */ /* 0x020fe4000f8e00ff */
[----:B------:R-:W-:Y:S03]  /*5fe0*/  IMAD.U32 R27, RZ, RZ, UR5 ;  /* 0x00000005ff1b7e24 */ /* 0x000fe6000f8e00ff */
[----:B------:R-:W2:Y:S02]  /*5ff0*/  @!UP0 LDCU UR4, c[0x0][0x880] ;  /* 0x00011000ff0487ac */ /* 0x000ea40008000800 */
[----:B-1----:R1:W5:Y:S02]  /*6000*/  @P3 LDG.E R26, desc[UR8][R26.64] ;  /* 0x000000081a1a3981 */ /* 0x002364000c1e1900 */
[----:B-12---:R-:W-:Y:S02]  /*6010*/  @!P3 MOV R26, UR4 ;  /* 0x00000004001abc02 */ /* 0x006fe40008000f00 */
.L_x_92:
[----:B------:R-:W-:Y:S05]  /*6020*/  @!P4 BRA `(.L_x_93) ;  /* 0x000000000024c947 */ /* 0x000fea0003800000 */
[----:B------:R-:W-:Y:S01]  /*6030*/  ISETP.NE.U32.AND P3, PT, R48, RZ, PT ;  /* 0x000000ff3000720c */ /* 0x000fe20003f65070 */
[----:B------:R-:W1:Y:S03]  /*6040*/  LDCU.64 UR4, c[0x0][0x358] ;  /* 0x00006b00ff0477ac */ /* 0x000e660008000a00 */
[----:B------:R-:W-:Y:S11]  /*6050*/  ISETP.NE.AND.EX P3, PT, R49, RZ, PT, P3 ;  /* 0x000000ff3100720c */ /* 0x000ff60003f65330 */
[----:B------:R-:W-:Y:S02]  /*6060*/  @!UPT UIADD3 URZ, UPT, UPT, URZ, URZ, URZ ;  /* 0x000000fffffff290 */ /* 0x000fe4000fffe0ff */
[----:B------:R-:W2:Y:S01]  /*6070*/  @P3 LDC.64 R2, c[0x0][0x8a8] ;  /* 0x00022a00ff023b82 */ /* 0x000ea20000000a00 */
[----:B------:R-:W-:Y:S04]  /*6080*/  @P3 IMAD R0, R50, UR36, RZ ;  /* 0x0000002432003c24 */ /* 0x000fe8000f8e02ff */
[----:B--2---:R-:W-:Y:S05]  /*6090*/  @P3 IMAD.WIDE R2, R0, 0x4, R2 ;  /* 0x0000000400023825 */ /* 0x004fea00078e0202 */
[----:B-1---5:R1:W5:Y:S02]  /*60a0*/  @P3 LDG.E R24, desc[UR4][R2.64] ;  /* 0x0000000402183981 */ /* 0x022364000c1e1900 */
[----:B-1----:R-:W2:Y:S02]  /*60b0*/  @!P3 LDC R24, c[0x0][0x8a0] ;  /* 0x00022800ff18bb82 */ /* 0x002ea40000000800 */
.L_x_93:
[----:B-----5:R-:W-:Y:S01]  /*60c0*/  FSETP.NEU.AND P3, PT, R26, RZ, PT ;  /* 0x000000ff1a00720b */ /* 0x020fe20003f6d000 */
[----:B------:R-:W-:Y:S01]  /*60d0*/  IMAD.U32 R2, RZ, RZ, UR46 ;  /* 0x0000002eff027e24 */ /* 0x000fe2000f8e00ff */
[----:B------:R-:W-:Y:S01]  /*60e0*/  SEL R5, RZ, 0xffffffff, P2 ;  /* 0xffffffffff057807 */ /* 0x000fe20001000000 */
[----:B------:R-:W-:Y:S01]  /*60f0*/  ULOP3.LUT UR4, UR55, 0x1, URZ, 0x3c, !UPT ;  /* 0x0000000137047892 */ /* 0x000fe2000f8e3cff */
[----:B------:R-:W-:Y:S01]  /*6100*/  @P1 LOP3.LUT P2, RZ, R53, 0xff, RZ, 0xc0, !PT ;  /* 0x000000ff35ff1812 */ /* 0x000fe2000784c0ff */
[----:B------:R-:W-:Y:S01]  /*6110*/  BSSY B1, `(.L_x_94) ;  /* 0x000004b000017945 */ /* 0x000fe20003800000 */
[----:B------:R-:W-:Y:S01]  /*6120*/  @P1 SEL R0, RZ, 0xffffffff, P3 ;  /* 0xffffffffff001807 */ /* 0x000fe20001800000 */
[----:B------:R-:W-:Y:S01]  /*6130*/  IMAD.MOV.U32 R76, RZ, RZ, 0x1 ;  /* 0x00000001ff4c7424 */ /* 0x000fe200078e00ff */
[----:B------:R-:W-:Y:S01]  /*6140*/  LEA R2, R2, UR44, 0x3 ;  /* 0x0000002c02027c11 */ /* 0x000fe2000f8e18ff */
[----:B------:R-:W-:Y:S01]  /*6150*/  IMAD.U32 R74, RZ, RZ, UR4 ;  /* 0x00000004ff4a7e24 */ /* 0x000fe2000f8e00ff */
[----:B------:R-:W-:Y:S01]  /*6160*/  @P0 SEL R0, R5, R0, !P2 ;  /* 0x0000000005000207 */ /* 0x000fe20005000000 */
[----:B------:R-:W-:Y:S01]  /*6170*/  IMAD.U32 R75, RZ, RZ, UR46 ;  /* 0x0000002eff4b7e24 */ /* 0x000fe2000f8e00ff */
[----:B------:R-:W-:Y:S02]  /*6180*/  LEA R71, R22, UR44, 0x3 ;  /* 0x0000002c16477c11 */ /* 0x000fe4000f8e18ff */
[----:B------:R-:W-:Y:S02]  /*6190*/  CS2R R38, SRZ ;  /* 0x0000000000267805 */ /* 0x000fe4000001ff00 */
[----:B------:R-:W-:Y:S02]  /*61a0*/  @P1 LOP3.LUT R0, R0, 0x1, RZ, 0xc0, !PT ;  /* 0x0000000100001812 */ /* 0x000fe400078ec0ff */
[----:B------:R-:W-:Y:S02]  /*61b0*/  CS2R R36, SRZ ;  /* 0x0000000000247805 */ /* 0x000fe4000001ff00 */
[----:B------:R-:W-:Y:S02]  /*61c0*/  SHF.L.U32 R3, R61, 0x1f, RZ ;  /* 0x0000001f3d037819 */ /* 0x000fe400000006ff */
[----:B------:R-:W-:Y:S02]  /*61d0*/  CS2R R34, SRZ ;  /* 0x0000000000227805 */ /* 0x000fe4000001ff00 */
[----:B------:R-:W-:Y:S02]  /*61e0*/  ISETP.NE.U32.OR P5, PT, R0, 0x1, !P1 ;  /* 0x000000010000780c */ /* 0x000fe40004fa5470 */
[----:B------:R-:W-:Y:S02]  /*61f0*/  CS2R R32, SRZ ;  /* 0x0000000000207805 */ /* 0x000fe4000001ff00 */
[----:B------:R-:W-:Y:S02]  /*6200*/  PLOP3.LUT P2, PT, PT, PT, UP1, 0x80, 0x8 ;  /* 0x000000000008781c */ /* 0x000fe40003f4f018 */
[----:B------:R-:W-:Y:S02]  /*6210*/  CS2R R42, SRZ ;  /* 0x00000000002a7805 */ /* 0x000fe4000001ff00 */
[----:B------:R-:W-:Y:S02]  /*6220*/  LEA.HI R25, R22, R22, RZ, 0x1 ;  /* 0x0000001616197211 */ /* 0x000fe400078f08ff */
[----:B------:R-:W-:Y:S02]  /*6230*/  CS2R R40, SRZ ;  /* 0x0000000000287805 */ /* 0x000fe4000001ff00 */
[----:B------:R-:W-:Y:S02]  /*6240*/  LOP3.LUT P4, R58, R53, 0xff, RZ, 0xc0, !PT ;  /* 0x000000ff353a7812 */ /* 0x000fe4000788c0ff */
[----:B------:R-:W-:Y:S02]  /*6250*/  CS2R R46, SRZ ;  /* 0x00000000002e7805 */ /* 0x000fe4000001ff00 */
[----:B------:R-:W-:Y:S02]  /*6260*/  SEL R4, RZ, 0xffffffff, P3 ;  /* 0xffffffffff047807 */ /* 0x000fe40001800000 */
[----:B------:R-:W-:Y:S02]  /*6270*/  CS2R R44, SRZ ;  /* 0x00000000002c7805 */ /* 0x000fe4000001ff00 */
[----:B------:R-:W-:Y:S02]  /*6280*/  P2R R70, PR, RZ, 0x20 ;  /* 0x00000020ff467803 */ /* 0x000fe40000000000 */
[----:B------:R-:W-:Y:S02]  /*6290*/  @P5 SHF.L.U32 R0, R74, 0x1f, RZ ;  /* 0x0000001f4a005819 */ /* 0x000fe400000006ff */
[----:B------:R-:W-:Y:S02]  /*62a0*/  @P2 SEL R4, R5, R4, !P4 ;  /* 0x0000000405042207 */ /* 0x000fe40006000000 */
[----:B------:R1:W3:Y:S02]  /*62b0*/  @P5 SYNCS.PHASECHK.TRANS64.TRYWAIT P1, [R2+URZ+0x50], R0 ;  /* 0x00005000020055a7 */ /* 0x0002e400080211ff */
[----:B------:R-:W-:Y:S04]  /*62c0*/  LOP3.LUT R4, R4, 0x1, RZ, 0xc0, !PT ;  /* 0x0000000104047812 */ /* 0x000fe800078ec0ff */
[----:B------:R-:W-:Y:S04]  /*62d0*/  ISETP.NE.U32.AND P2, PT, R4, 0x1, PT ;  /* 0x000000010400780c */ /* 0x000fe80003f45070 */
[----:B------:R-:W-:Y:S01]  /*62e0*/  P2R R77, PR, RZ, 0x4 ;  /* 0x00000004ff4d7803 */ /* 0x000fe20000000000 */
[----:B------:R4:W2:Y:S01]  /*62f0*/  SYNCS.PHASECHK.TRANS64.TRYWAIT P0, [R71+URZ+0xb0], R3 ;  /* 0x0000b003470075a7 */ /* 0x0008a200080011ff */
[C---:B-1----:R-:W-:Y:S01]  /*6300*/  IMAD.SHL.U32 R0, R25.reuse, 0x20, RZ ;  /* 0x0000002019007824 */ /* 0x042fe200078e00ff */
[----:B------:R-:W-:Y:S04]  /*6310*/  LOP3.LUT R25, R25, 0xffe, RZ, 0xc0, !PT ;  /* 0x00000ffe19197812 */ /* 0x000fe800078ec0ff */
[----:B------:R-:W-:Y:S01]  /*6320*/  LOP3.LUT R0, R0, 0xffffffc0, RZ, 0xc0, !PT ;  /* 0xffffffc000007812 */ /* 0x000fe200078ec0ff */
[----:B------:R-:W-:Y:S04]  /*6330*/  IMAD.IADD R25, R22, 0x1, -R25 ;  /* 0x0000000116197824 */ /* 0x000fe800078e0a19 */
[----:B------:R-:W-:Y:S04]  /*6340*/  IMAD.IADD R0, R23, 0x1, R0 ;  /* 0x0000000117007824 */ /* 0x000fe800078e0200 */
[----:B------:R-:W-:Y:S01]  /*6350*/  IMAD R25, R25, 0x100000, R0 ;  /* 0x0010000019197824 */ /* 0x000fe200078e0200 */
[----:B---3--:R-:W-:Y:S01]  /*6360*/  @P5 SEL R76, RZ, 0x1, !P1 ;  /* 0x00000001ff4c5807 */ /* 0x008fe20004800000 */
[----:B----4-:R-:W-:Y:S06]  /*6370*/  @!P5 BRA `(.L_x_95) ;  /* 0x000000000090d947 */ /* 0x010fec0003800000 */
[----:B------:R-:W-:Y:S01]  /*6380*/  HFMA2 R43, -RZ, RZ, 0, 0 ;  /* 0x00000000ff2b7431 */ /* 0x000fe200000001ff */
[----:B------:R-:W-:Y:S01]  /*6390*/  ISETP.NE.AND P1, PT, R76, RZ, PT ;  /* 0x000000ff4c00720c */ /* 0x000fe20003f25270 */
[----:B------:R-:W-:Y:S01]  /*63a0*/  IMAD.U32 R5, RZ, RZ, UR46 ;  /* 0x0000002eff057e24 */ /* 0x000fe2000f8e00ff */
[----:B------:R-:W-:Y:S11]  /*63b0*/  BSSY B0, `(.L_x_96) ;  /* 0x0000005000007945 */ /* 0x000ff60003800000 */
[----:B------:R-:W-:Y:S05]  /*63c0*/  @P1 BRA `(.L_x_97) ;  /* 0x00000000000c1947 */ /* 0x000fea0003800000 */
[----:B------:R-:W-:Y:S04]  /*63d0*/  SHF.L.U32 R0, R74, 0x1f, RZ ;  /* 0x0000001f4a007819 */ /* 0x000fe800000006ff */
[----:B------:R-:W1:Y:S02]  /*63e0*/  SYNCS.PHASECHK.TRANS64.TRYWAIT P1, [R2+URZ+0x50], R0 ;  /* 0x00005000020075a7 */ /* 0x000e6400080211ff */
[----:B-1----:R-:W-:Y:S05]  /*63f0*/  @!P1 BRA `(.L_x_98) ;  /* 0x0000002000689947 */ /* 0x002fea0003800000 */
.L_x_97:
[----:B------:R-:W-:Y:S05]  /*6400*/  BSYNC B0 ;  /* 0x0000000000007941 */ /* 0x000fea0003800000 */
.L_x_96:
[----:B------:R-:W-:Y:S01]  /*6410*/  ISETP.NE.AND P1, PT, R77, RZ, PT ;  /* 0x000000ff4d00720c */ /* 0x000fe20003f25270 */
[----:B------:R-:W-:Y:S01]  /*6420*/  IMAD.MOV.U32 R42, RZ, RZ, RZ ;  /* 0x000000ffff2a7224 */ /* 0x000fe200078e00ff */
[----:B------:R-:W-:Y:S02]  /*6430*/  CS2R R40, SRZ ;  /* 0x0000000000287805 */ /* 0x000fe4000001ff00 */
[----:B------:R-:W-:Y:S02]  /*6440*/  CS2R R46, SRZ ;  /* 0x00000000002e7805 */ /* 0x000fe4000001ff00 */
[----:B------:R-:W-:Y:S02]  /*6450*/  CS2R R44, SRZ ;  /* 0x00000000002c7805 */ /* 0x000fe4000001ff00 */
[----:B------:R-:W-:Y:S02]  /*6460*/  CS2R R34, SRZ ;  /* 0x0000000000227805 */ /* 0x000fe4000001ff00 */
[----:B------:R-:W-:Y:S02]  /*6470*/  CS2R R32, SRZ ;  /* 0x0000000000207805 */ /* 0x000fe4000001ff00 */
[----:B------:R-:W-:Y:S02]  /*6480*/  CS2R R38, SRZ ;  /* 0x0000000000267805 */ /* 0x000fe4000001ff00 */
[----:B------:R-:W-:Y:S01]  /*6490*/  CS2R R36, SRZ ;  /* 0x0000000000247805 */ /* 0x000fe2000001ff00 */
[----:B------:R-:W-:Y:S01]  /*64a0*/  @P1 IMAD R5, R5, 0x800, R52 ;  /* 0x0000080005051824 */ /* 0x000fe200078e0234 */
[----:B------:R-:W-:Y:S05]  /*64b0*/  @P1 WARPSYNC.ALL ;  /* 0x0000000000001948 */ /* 0x000fea0003800000 */
[----:B------:R-:W-:Y:S01]  /*64c0*/  @P1 LEA R5, R5, UR44, 0x2 ;  /* 0x0000002c05051c11 */ /* 0x000fe2000f8e10ff */
[----:B------:R-:W-:Y:S04]  /*64d0*/  UIADD3 UR4, UPT, UPT, UR46, 0x1, URZ ;  /* 0x000000012e047890 */ /* 0x000fe8000fffe0ff */
[----:B------:R3:W4:Y:S01]  /*64e0*/  @P1 LDSM.16.M88.4 R44, [R5+0x400] ;  /* 0x00040000052c183b */ /* 0x0007220000000200 */
[----:B------:R-:W-:Y:S01]  /*64f0*/  @P1 VIADD R4, R5, 0x400 ;  /* 0x0000040005041836 */ /* 0x000fe20000000000 */
[----:B------:R-:W-:Y:S01]  /*6500*/  UISETP.NE.AND UP0, UPT, UR4, 0x3, UPT ;  /* 0x000000030400788c */ /* 0x000fe2000bf05270 */
[C-C-:B-1----:R-:W-:Y:S02]  /*6510*/  @P1 IMAD R2, R63.reuse, 0x4, R5.reuse ;  /* 0x000000043f021824 */ /* 0x142fe400078e0205 */
[C---:B------:R-:W-:Y:S01]  /*6520*/  @P1 IMAD R4, R62.reuse, 0x4, R4 ;  /* 0x000000043e041824 */ /* 0x040fe200078e0204 */
[----:B------:R-:W-:Y:S01]  /*6530*/  USEL UR5, URZ, 0x1, UP0 ;  /* 0x00000001ff057887 */ /* 0x000fe20008000000 */
[----:B------:R-:W-:Y:S01]  /*6540*/  @P1 IMAD R0, R62, 0x4, R5 ;  /* 0x000000043e001824 */ /* 0x000fe200078e0205 */
[----:B------:R3:W1:Y:S01]  /*6550*/  @P1 LDSM.16.M88.4 R40, [R2+0x400] ;  /* 0x000400000228183b */ /* 0x0006620000000200 */
[----:B------:R-:W-:Y:S01]  /*6560*/  @P1 IMAD R4, R63, 0x4, R4 ;  /* 0x000000043f041824 */ /* 0x000fe200078e0204 */
[----:B------:R-:W-:Y:S02]  /*6570*/  USEL UR4, UR4, URZ, UP0 ;  /* 0x000000ff04047287 */ /* 0x000fe40008000000 */
[----:B------:R3:W1:Y:S01]  /*6580*/  @P1 LDSM.16.M88.4 R32, [R0+0x400] ;  /* 0x000400000020183b */ /* 0x0006620000000200 */
[----:B------:R-:W-:Y:S03]  /*6590*/  LOP3.LUT R74, R74, UR5, RZ, 0x3c, !PT ;  /* 0x000000054a4a7c12 */ /* 0x000fe6000f8e3cff */
[----:B------:R3:W1:Y:S01]  /*65a0*/  @P1 LDSM.16.M88.4 R36, [R4] ;  /* 0x000000000424183b */ /* 0x0006620000000200 */
[----:B------:R-:W-:Y:S03]  /*65b0*/  IMAD.U32 R75, RZ, RZ, UR4 ;  /* 0x00000004ff4b7e24 */ /* 0x000fe6000f8e00ff */
.L_x_95:
[----:B------:R-:W-:Y:S05]  /*65c0*/  BSYNC B1 ;  /* 0x0000000000017941 */ /* 0x000fea0003800000 */
.L_x_94:
[----:B---3--:R-:W-:Y:S04]  /*65d0*/  SHF.R.U32.HI R0, RZ, 0x15, R25 ;  /* 0x00000015ff007819 */ /* 0x008fe80000011619 */
[----:B------:R-:W-:Y:S01]  /*65e0*/  LOP3.LUT P1, RZ, R0, 0x3, R54, 0x48, !PT ;  /* 0x0000000300ff7812 */ /* 0x000fe20007824836 */
[----:B------:R-:W-:Y:S01]  /*65f0*/  @!UPT UIADD3 URZ, UPT, UPT, URZ, URZ, URZ ;  /* 0x000000fffffff290 */ /* 0x000fe2000fffe0ff */
[----:B--2---:R-:W-:Y:S11]  /*6600*/  @P0 BRA `(.L_x_99) ;  /* 0x0000000000080947 */ /* 0x004ff60003800000 */
[----:B------:R-:W2:Y:S02]  /*6610*/  SYNCS.PHASECHK.TRANS64.TRYWAIT P0, [R71+URZ+0xb0], R3 ;  /* 0x0000b003470075a7 */ /* 0x000ea400080011ff */
[----:B--2---:R-:W-:Y:S05]  /*6620*/  @!P0 BRA `(.L_x_100) ;  /* 0x0000001c00f08947 */ /* 0x004fea0003800000 */
.L_x_99:
[----:B------:R-:W-:Y:S05]  /*6630*/  @!P1 BRA `(.L_x_101) ;  /* 0x0000000000409947 */ /* 0x000fea0003800000 */
[----:B------:R-:W3:Y:S01]  /*6640*/  LDCU.64 UR8, c[0x4][0x70] ;  /* 0x01000e00ff0877ac */ /* 0x000ee20008000a00 */
[----:B--2---:R-:W-:Y:S01]  /*6650*/  MOV R3, 0x0 ;  /* 0x0000000000037802 */ /* 0x004fe20000000f00 */
[----:B------:R-:W-:Y:S02]  /*6660*/  HFMA2 R12, -RZ, RZ, 0, 5.9604644775390625e-08 ;  /* 0x00000001ff0c7431 */ /* 0x000fe400000001ff */
[----:B------:R-:W-:Y:S02]  /*6670*/  IMAD.MOV.U32 R8, RZ, RZ, 0x192 ;  /* 0x00000192ff087424 */ /* 0x000fe400078e00ff */
[----:B------:R-:W-:Y:S01]  /*6680*/  IMAD.MOV.U32 R13, RZ, RZ, RZ ;  /* 0x000000ffff0d7224 */ /* 0x000fe200078e00ff */
[----:B------:R-:W2:Y:S01]  /*6690*/  LDCU.64 UR6, c[0x4][0x78] ;  /* 0x01000f00ff0677ac */ /* 0x000ea20008000a00 */
[----:B------:R-:W1:Y:S01]  /*66a0*/  LDC.64 R2, c[0x4][R3] ;  /* 0x0100000003027b82 */ /* 0x000e620000000a00 */
[----:B------:R-:W5:Y:S01]  /*66b0*/  LDCU.64 UR4, c[0x4][0x10] ;  /* 0x01000200ff0477ac */ /* 0x000f620008000a00 */
[----:B---3--:R-:W-:Y:S01]  /*66c0*/  MOV R5, UR9 ;  /* 0x0000000900057c02 */ /* 0x008fe20008000f00 */
[----:B------:R-:W-:Y:S01]  /*66d0*/  IMAD.U32 R4, RZ, RZ, UR8 ;  /* 0x00000008ff047e24 */ /* 0x000fe2000f8e00ff */
[----:B--2---:R-:W-:Y:S01]  /*66e0*/  MOV R7, UR7 ;  /* 0x0000000700077c02 */ /* 0x004fe20008000f00 */
[----:B------:R-:W-:Y:S01]  /*66f0*/  IMAD.U32 R6, RZ, RZ, UR6 ;  /* 0x00000006ff067e24 */ /* 0x000fe2000f8e00ff */
[----:B-----5:R-:W-:Y:S01]  /*6700*/  MOV R11, UR5 ;  /* 0x00000005000b7c02 */ /* 0x020fe20008000f00 */
[----:B------:R-:W-:Y:S02]  /*6710*/  IMAD.U32 R10, RZ, RZ, UR4 ;  /* 0x00000004ff0a7e24 */ /* 0x000fe4000f8e00ff */
[----:B------:R-:W-:Y:S07]  /*6720*/  LEPC R20, `(.L_x_101) ;  /* 0x000000001014794e */ /* 0x000fee0000000000 */
[----:B-1--4-:R-:W-:Y:S05]  /*6730*/  CALL.ABS.NOINC R2 ;  /* 0x0000000002007343 */ /* 0x012fea0003c00000 */
.L_x_101:
[----:B----4-:R-:W-:Y:S01]  /*6740*/  LOP3.LUT R20, R44, 0xffffe000, RZ, 0xc0, !PT ;  /* 0xffffe0002c147812 */ /* 0x010fe200078ec0ff */
[----:B------:R-:W-:Y:S05]  /*6750*/  WARPSYNC.ALL ;  /* 0x0000000000007948 */ /* 0x000fea0003800000 */
[----:B------:R-:W-:Y:S01]  /*6760*/  R2UR UR4, R25 ;  /* 0x00000000190472ca */ /* 0x000fe200000e0000 */
[----:B------:R-:W-:Y:S01]  /*6770*/  IMAD.SHL.U32 R73, R63, 0x4, RZ ;  /* 0x000000043f497824 */ /* 0x000fe200078e00ff */
[----:B------:R-:W-:Y:S01]  /*6780*/  LOP3.LUT R21, R45, 0xffffe000, RZ, 0xc0, !PT ;  /* 0xffffe0002d157812 */ /* 0x000fe200078ec0ff */
[----:B------:R-:W-:Y:S01]  /*6790*/  IMAD.SHL.U32 R72, R62, 0x4, RZ ;  /* 0x000000043e487824 */ /* 0x000fe200078e00ff */
[----:B------:R-:W-:Y:S01]  /*67a0*/  LOP3.LUT R27, R46, 0xffffe000, RZ, 0xc0, !PT ;  /* 0xffffe0002e1b7812 */ /* 0x000fe200078ec0ff */
[----:B------:R-:W-:Y:S01]  /*67b0*/  BSSY.RECONVERGENT B0, `(.L_x_102) ;  /* 0x000005a000007945 */ /* 0x000fe20003800200 */
[----:B------:R-:W-:Y:S07]  /*67c0*/  ISETP.NE.AND P0, PT, R64, RZ, PT ;  /* 0x000000ff4000720c */ /* 0x000fee0003f05270 */
[----:B------:R-:W3:Y:S02]  /*67d0*/  LDTM.16dp128bit.x8 R4, tmem[UR4] ;  /* 0x00000004000479ee */ /* 0x000ee40008180000 */
[C---:B---3--:R-:W-:Y:S01]  /*67e0*/  FMUL R0, R24.reuse, R4 ;  /* 0x0000000418007220 */ /* 0x048fe20000400000 */
[C---:B------:R-:W-:Y:S01]  /*67f0*/  FMUL R2, R24.reuse, R5 ;  /* 0x0000000518027220 */ /* 0x040fe20000400000 */
[C---:B--2---:R-:W-:Y:S01]  /*6800*/  FMUL R3, R24.reuse, R6 ;  /* 0x0000000618037220 */ /* 0x044fe20000400000 */
[----:B------:R-:W-:Y:S01]  /*6810*/  FMUL R7, R24, R7 ;  /* 0x0000000718077220 */ /* 0x000fe20000400000 */
[C---:B------:R-:W-:Y:S01]  /*6820*/  FFMA R28, R26.reuse, R20, R0 ;  /* 0x000000141a1c7223 */ /* 0x040fe20000000000 */
[----:B------:R-:W-:Y:S01]  /*6830*/  LOP3.LUT R0, R47, 0xffffe000, RZ, 0xc0, !PT ;  /* 0xffffe0002f007812 */ /* 0x000fe200078ec0ff */
[----:B------:R-:W-:Y:S01]  /*6840*/  FFMA R29, R26, R21, R2 ;  /* 0x000000151a1d7223 */ /* 0x000fe20000000002 */
[----:B-1----:R-:W-:Y:S01]  /*6850*/  LOP3.LUT R2, R40, 0xffffe000, RZ, 0xc0, !PT ;  /* 0xffffe00028027812 */ /* 0x002fe200078ec0ff */
[C---:B------:R-:W-:Y:S01]  /*6860*/  FFMA R30, R26.reuse, R27, R3 ;  /* 0x0000001b1a1e7223 */ /* 0x040fe20000000003 */
[----:B------:R-:W-:Y:S01]  /*6870*/  LOP3.LUT R3, R41, 0xffffe000, RZ, 0xc0, !PT ;  /* 0xffffe00029037812 */ /* 0x000fe200078ec0ff */
[----:B------:R-:W-:Y:S01]  /*6880*/  FFMA R31, R26, R0, R7 ;  /* 0x000000001a1f7223 */ /* 0x000fe20000000007 */
[----:B------:R-:W-:Y:S01]  /*6890*/  LOP3.LUT R0, R42, 0xffffe000, RZ, 0xc0, !PT ;  /* 0xffffe0002a007812 */ /* 0x000fe200078ec0ff */
[C---:B------:R-:W-:Y:S01]  /*68a0*/  FMUL R4, R24.reuse, R8 ;  /* 0x0000000818047220 */ /* 0x040fe20000400000 */
[----:B------:R-:W-:Y:S01]  /*68b0*/  LOP3.LUT R7, R43, 0xffffe000, RZ, 0xc0, !PT ;  /* 0xffffe0002b077812 */ /* 0x000fe200078ec0ff */
[C---:B------:R-:W-:Y:S01]  /*68c0*/  FMUL R5, R24.reuse, R9 ;  /* 0x0000000918057220 */ /* 0x040fe20000400000 */
[----:B------:R-:W-:Y:S01]  /*68d0*/  F2FP.TF32.F32.PACK_B R28, R28 ;  /* 0x0000001cff1c723e */ /* 0x000fe200024050ff */
[----:B------:R-:W-:Y:S01]  /*68e0*/  FMUL R6, R24, R10 ;  /* 0x0000000a18067220 */ /* 0x000fe20000400000 */
[----:B------:R-:W-:Y:S01]  /*68f0*/  F2FP.TF32.F32.PACK_B R29, R29 ;  /* 0x0000001dff1d723e */ /* 0x000fe200024050ff */
[----:B------:R-:W-:Y:S01]  /*6900*/  FFMA R4, R26, R2, R4 ;  /* 0x000000021a047223 */ /* 0x000fe20000000004 */
[----:B------:R-:W-:Y:S01]  /*6910*/  LOP3.LUT R2, R32, 0xffffe000, RZ, 0xc0, !PT ;  /* 0xffffe00020027812 */ /* 0x000fe200078ec0ff */
[----:B------:R-:W-:Y:S01]  /*6920*/  FFMA R5, R26, R3, R5 ;  /* 0x000000031a057223 */ /* 0x000fe20000000005 */
[----:B------:R-:W-:Y:S01]  /*6930*/  LOP3.LUT R3, R34, 0xffffe000, RZ, 0xc0, !PT ;  /* 0xffffe00022037812 */ /* 0x000fe200078ec0ff */
[----:B------:R-:W-:Y:S01]  /*6940*/  FMUL R11, R24, R11 ;  /* 0x0000000b180b7220 */ /* 0x000fe20000400000 */
[----:B------:R-:W-:Y:S01]  /*6950*/  F2FP.TF32.F32.PACK_B R30, R30 ;  /* 0x0000001eff1e723e */ /* 0x000fe200024050ff */
[----:B------:R-:W-:Y:S01]  /*6960*/  FFMA R6, R26, R0, R6 ;  /* 0x000000001a067223 */ /* 0x000fe20000000006 */
[----:B------:R-:W-:Y:S01]  /*6970*/  LOP3.LUT R0, R33, 0xffffe000, RZ, 0xc0, !PT ;  /* 0xffffe00021007812 */ /* 0x000fe200078ec0ff */
[C---:B------:R-:W-:Y:S01]  /*6980*/  FMUL R8, R24.reuse, R12 ;  /* 0x0000000c18087220 */ /* 0x040fe20000400000 */
[----:B------:R-:W-:Y:S01]  /*6990*/  F2FP.TF32.F32.PACK_B R31, R31 ;  /* 0x0000001fff1f723e */ /* 0x000fe200024050ff */
[----:B------:R-:W-:Y:S01]  /*69a0*/  FMUL R9, R24, R13 ;  /* 0x0000000d18097220 */ /* 0x000fe20000400000 */
[----:B------:R-:W-:Y:S01]  /*69b0*/  F2FP.TF32.F32.PACK_B R4, R4 ;  /* 0x00000004ff04723e */ /* 0x000fe200024050ff */
[----:B------:R-:W-:Y:S01]  /*69c0*/  FFMA R7, R26, R7, R11 ;  /* 0x000000071a077223 */ /* 0x000fe2000000000b */
[----:B------:R-:W-:Y:S01]  /*69d0*/  F2FP.TF32.F32.PACK_B R5, R5 ;  /* 0x00000005ff05723e */ /* 0x000fe200024050ff */
[----:B------:R-:W-:Y:S01]  /*69e0*/  FMUL R10, R24, R14 ;  /* 0x0000000e180a7220 */ /* 0x000fe20000400000 */
[----:B------:R-:W-:Y:S01]  /*69f0*/  F2FP.TF32.F32.PACK_B R6, R6 ;  /* 0x00000006ff06723e */ /* 0x000fe200024050ff */
[----:B------:R-:W-:Y:S01]  /*6a00*/  FFMA R8, R26, R2, R8 ;  /* 0x000000021a087223 */ /* 0x000fe20000000008 */
[----:B------:R-:W-:Y:S01]  /*6a10*/  LOP3.LUT R2, R35, 0xffffe000, RZ, 0xc0, !PT ;  /* 0xffffe00023027812 */ /* 0x000fe200078ec0ff */
[----:B------:R-:W-:Y:S01]  /*6a20*/  FMUL R12, R24, R16 ;  /* 0x00000010180c7220 */ /* 0x000fe20000400000 */
[----:B------:R-:W-:Y:S01]  /*6a30*/  LOP3.LUT R16, R36, 0xffffe000, RZ, 0xc0, !PT ;  /* 0xffffe00024107812 */ /* 0x000fe200078ec0ff */
[----:B------:R-:W-:Y:S01]  /*6a40*/  FFMA R9, R26, R0, R9 ;  /* 0x000000001a097223 */ /* 0x000fe20000000009 */
[----:B------:R-:W-:Y:S01]  /*6a50*/  LOP3.LUT R0, R37, 0xffffe000, RZ, 0xc0, !PT ;  /* 0xffffe00025007812 */ /* 0x000fe200078ec0ff */
[----:B------:R-:W-:Y:S01]  /*6a60*/  FMUL R15, R24, R15 ;  /* 0x0000000f180f7220 */ /* 0x000fe20000400000 */
[----:B------:R-:W-:Y:S01]  /*6a70*/  FFMA R10, R26, R3, R10 ;  /* 0x000000031a0a7223 */ /* 0x000fe2000000000a */
[----:B------:R-:W-:Y:S02]  /*6a80*/  IMAD.U32 R3, RZ, RZ, UR46 ;  /* 0x0000002eff037e24 */ /* 0x000fe4000f8e00ff */
[----:B------:R-:W-:Y:S01]  /*6a90*/  FMUL R13, R24, R17 ;  /* 0x00000011180d7220 */ /* 0x000fe20000400000 */
[C---:B------:R-:W-:Y:S01]  /*6aa0*/  FFMA R11, R26.reuse, R2, R15 ;  /* 0x000000021a0b7223 */ /* 0x040fe2000000000f */
[----:B------:R-:W-:Y:S01]  /*6ab0*/  FFMA R12, R26, R16, R12 ;  /* 0x000000101a0c7223 */ /* 0x000fe2000000000c */
[----:B------:R-:W-:Y:S01]  /*6ac0*/  IMAD R16, R3, 0x800, R52 ;  /* 0x0000080003107824 */ /* 0x000fe200078e0234 */
[----:B------:R-:W-:Y:S01]  /*6ad0*/  LOP3.LUT R2, R38, 0xffffe000, RZ, 0xc0, !PT ;  /* 0xffffe00026027812 */ /* 0x000fe200078ec0ff */
[C---:B------:R-:W-:Y:S01]  /*6ae0*/  FMUL R14, R24.reuse, R18 ;  /* 0x00000012180e7220 */ /* 0x040fe20000400000 */
[----:B------:R-:W-:Y:S01]  /*6af0*/  LOP3.LUT R3, R39, 0xffffe000, RZ, 0xc0, !PT ;  /* 0xffffe00027037812 */ /* 0x000fe200078ec0ff */
[----:B------:R-:W-:Y:S01]  /*6b00*/  FMUL R19, R24, R19 ;  /* 0x0000001318137220 */ /* 0x000fe20000400000 */
[----:B------:R-:W-:Y:S01]  /*6b10*/  LEA R16, R16, UR44, 0x2 ;  /* 0x0000002c10107c11 */ /* 0x000fe2000f8e10ff */
[C---:B------:R-:W-:Y:S01]  /*6b20*/  FFMA R13, R26.reuse, R0, R13 ;  /* 0x000000001a0d7223 */ /* 0x040fe2000000000d */
[C---:B------:R-:W-:Y:S01]  /*6b30*/  FFMA R14, R26.reuse, R2, R14 ;  /* 0x000000021a0e7223 */ /* 0x040fe2000000000e */
[----:B------:R-:W-:Y:S01]  /*6b40*/  FFMA R15, R26, R3, R19 ;  /* 0x000000031a0f7223 */ /* 0x000fe20000000013 */
[C-C-:B------:R-:W-:Y:S01]  /*6b50*/  IADD3 R3, PT, PT, R73.reuse, 0x400, R16.reuse ;  /* 0x0000040049037810 */ /* 0x140fe20007ffe010 */
[----:B------:R1:W-:Y:S01]  /*6b60*/  STSM.16.M88.4 [R16+0x400], R28 ;  /* 0x0004001c10007844 */ /* 0x0003e20000000200 */
[----:B------:R-:W-:Y:S02]  /*6b70*/  F2FP.TF32.F32.PACK_B R7, R7 ;  /* 0x00000007ff07723e */ /* 0x000fe400024050ff */
[----:B------:R-:W-:Y:S02]  /*6b80*/  IADD3 R0, PT, PT, R72, 0x400, R16 ;  /* 0x0000040048007810 */ /* 0x000fe40007ffe010 */
[----:B------:R-:W-:Y:S03]  /*6b90*/  F2FP.TF32.F32.PACK_B R8, R8 ;  /* 0x00000008ff08723e */ /* 0x000fe600024050ff */
[----:B------:R1:W-:Y:S01]  /*6ba0*/  STSM.16.M88.4 [R3], R4 ;  /* 0x0000000403007844 */ /* 0x0003e20000000200 */
[----:B------:R-:W-:Y:S01]  /*6bb0*/  F2FP.TF32.F32.PACK_B R9, R9 ;  /* 0x00000009ff09723e */ /* 0x000fe200024050ff */
[----:B------:R-:W-:Y:S01]  /*6bc0*/  IMAD.IADD R2, R73, 0x1, R0 ;  /* 0x0000000149027824 */ /* 0x000fe200078e0200 */
[----:B------:R-:W-:Y:S02]  /*6bd0*/  F2FP.TF32.F32.PACK_B R10, R10 ;  /* 0x0000000aff0a723e */ /* 0x000fe400024050ff */
[----:B------:R-:W-:Y:S02]  /*6be0*/  F2FP.TF32.F32.PACK_B R11, R11 ;  /* 0x0000000bff0b723e */ /* 0x000fe400024050ff */
[----:B------:R-:W-:Y:S02]  /*6bf0*/  F2FP.TF32.F32.PACK_B R12, R12 ;  /* 0x0000000cff0c723e */ /* 0x000fe400024050ff */
[----:B------:R-:W-:Y:S01]  /*6c00*/  F2FP.TF32.F32.PACK_B R13, R13 ;  /* 0x0000000dff0d723e */ /* 0x000fe200024050ff */
[----:B------:R1:W-:Y:S01]  /*6c10*/  STSM.16.M88.4 [R0], R8 ;  /* 0x0000000800007844 */ /* 0x0003e20000000200 */
[----:B------:R-:W-:Y:S02]  /*6c20*/  F2FP.TF32.F32.PACK_B R14, R14 ;  /* 0x0000000eff0e723e */ /* 0x000fe400024050ff */
[----:B------:R-:W-:Y:S05]  /*6c30*/  F2FP.TF32.F32.PACK_B R15, R15 ;  /* 0x0000000fff0f723e */ /* 0x000fea00024050ff */
[----:B------:R1:W-:Y:S01]  /*6c40*/  STSM.16.M88.4 [R2], R12 ;  /* 0x0000000c02007844 */ /* 0x0003e20000000200 */
[----:B------:R-:W-:Y:S01]  /*6c50*/  @!PT LDS RZ, [RZ] ;  /* 0x00000000fffff984 */ /* 0x000fe20000000800 */
[----:B------:R-:W-:Y:S01]  /*6c60*/  @!PT LDS RZ, [RZ] ;  /* 0x00000000fffff984 */ /* 0x000fe20000000800 */
[----:B------:R-:W-:Y:S01]  /*6c70*/  @!PT LDS RZ, [RZ] ;  /* 0x00000000fffff984 */ /* 0x000fe20000000800 */
[----:B------:R-:W-:Y:S01]  /*6c80*/  @!PT LDS RZ, [RZ] ;  /* 0x00000000fffff984 */ /* 0x000fe20000000800 */
[----:B------:R2:W-:Y:S07]  /*6c90*/  MEMBAR.ALL.CTA ;  /* 0x0000000000007992 */ /* 0x0005ee0000008000 */
[----:B--2---:R-:W2:Y:S02]  /*6ca0*/  FENCE.VIEW.ASYNC.S ;  /* 0x00000000000073c6 */ /* 0x004ea40000000000 */
[----:B--2---:R-:W-:Y:S06]  /*6cb0*/  BAR.SYNC.DEFER_BLOCKING 0x1, 0x80 ;  /* 0x0042000000007b1d */ /* 0x004fec0000010000 */
[----:B------:R-:W-:Y:S05]  /*6cc0*/  @P0 BRA `(.L_x_103) ;  /* 0x0000000000200947 */ /* 0x000fea0003800000 */
[----:B------:R-:W2:Y:S01]  /*6cd0*/  LDCU.64 UR6, c[0x0][0x348] ;  /* 0x00006900ff0677ac */ /* 0x000ea20008000a00 */
[----:B------:R-:W-:Y:S01]  /*6ce0*/  ULEA UR5, UR46, UR44, 0xd ;  /* 0x0000002c2e057291 */ /* 0x000fe2000f8e68ff */
[----:B------:R-:W-:Y:S03]  /*6cf0*/  UMOV UR51, UR36 ;  /* 0x0000002400337c82 */ /* 0x000fe60008000000 */
[----:B------:R-:W-:Y:S02]  /*6d00*/  UIADD3 UR48, UPT, UPT, UR5, 0x400, URZ ;  /* 0x0000040005307890 */ /* 0x000fe4000fffe0ff */
[----:B--2---:R-:W-:Y:S04]  /*6d10*/  UIADD3 UR4, UP0, UPT, UR6, 0x680, URZ ;  /* 0x0000068006047890 */ /* 0x004fe8000ff1e0ff */
[----:B------:R-:W-:Y:S09]  /*6d20*/  UIADD3.X UR5, UPT, UPT, URZ, UR7, URZ, UP0, !UPT ;  /* 0x00000007ff057290 */ /* 0x000ff200087fe4ff */
[----:B------:R2:W-:Y:S02]  /*6d30*/  UTMASTG.3D [UR48], [UR4] ;  /* 0x00000030040073b5 */ /* 0x0005e40008010000 */
[----:B--2---:R0:W-:Y:S02]  /*6d40*/  UTMACMDFLUSH ;  /* 0x00000000000079b7 */ /* 0x0041e40000000000 */
.L_x_103:
[----:B------:R-:W-:Y:S05]  /*6d50*/  BSYNC.RECONVERGENT B0 ;  /* 0x0000000000007941 */ /* 0x000fea0003800200 */
.L_x_102:
[----:B------:R-:W-:Y:S01]  /*6d60*/  UIADD3 UR47, UPT, UPT, UR46, 0x1, URZ ;  /* 0x000000012e2f7890 */ /* 0x000fe2000fffe0ff */
[----:B------:R-:W-:Y:S03]  /*6d70*/  BSSY.RECONVERGENT B0, `(.L_x_104) ;  /* 0x0000005000007945 */ /* 0x000fe60003800200 */
[----:B------:R-:W-:Y:S04]  /*6d80*/  UISETP.NE.AND UP0, UPT, UR47, 0x3, UPT ;  /* 0x000000032f00788c */ /* 0x000fe8000bf05270 */
[----:B------:R-:W-:Y:S01]  /*6d90*/  USEL UR45, UR47, URZ, UP0 ;  /* 0x000000ff2f2d7287 */ /* 0x000fe20008000000 */
[----:B------:R-:W-:Y:S11]  /*6da0*/  @P0 BRA `(.L_x_105) ;  /* 0x0000000000040947 */ /* 0x000ff60003800000 */
[----:B------:R-:W-:Y:S04]  /*6db0*/  DEPBAR.LE SB0, 0x1 ;  /* 0x000080400000791a */ /* 0x000fe80000000000 */
.L_x_105:
[----:B------:R-:W-:Y:S05]  /*6dc0*/  BSYNC.RECONVERGENT B0 ;  /* 0x0000000000007941 */ /* 0x000fea0003800200 */
.L_x_104:
[----:B------:R-:W-:Y:S01]  /*6dd0*/  BAR.SYNC.DEFER_BLOCKING 0x1, 0x80 ;  /* 0x0042000000007b1d */ /* 0x000fe20000010000 */
[----:B------:R-:W-:Y:S01]  /*6de0*/  ISETP.NE.AND P1, PT, R70, RZ, PT ;  /* 0x000000ff4600720c */ /* 0x000fe20003f25270 */
[----:B------:R-:W-:Y:S01]  /*6df0*/  UISETP.NE.AND UP0, UPT, UR53, URZ, UPT ;  /* 0x000000ff3500728c */ /* 0x000fe2000bf05270 */
[----:B-1----:R-:W-:Y:S11]  /*6e00*/  LEA R2, R75, UR44, 0x3 ;  /* 0x0000002c4b027c11 */ /* 0x002ff6000f8e18ff */
[----:B------:R-:W-:Y:S01]  /*6e10*/  @P1 SHF.L.U32 R3, R74, 0x1f, RZ ;  /* 0x0000001f4a031819 */ /* 0x000fe200000006ff */
[----:B------:R-:W-:Y:S06]  /*6e20*/  BRA.U !UP0, `(.L_x_106) ;  /* 0x0000000108247547 */ /* 0x000fec000b800000 */
[----:B------:R-:W-:Y:S01]  /*6e30*/  IMAD.U32 R4, RZ, RZ, UR52 ;  /* 0x00000034ff047e24 */ /* 0x000fe2000f8e00ff */
[----:B------:R-:W-:Y:S01]  /*6e40*/  MOV R0, UR54 ;  /* 0x0000003600007c02 */ /* 0x000fe20008000f00 */
[----:B------:R-:W-:Y:S03]  /*6e50*/  UIADD3 UR4, UPT, UPT, UR52, 0x1, URZ ;  /* 0x0000000134047890 */ /* 0x000fe6000fffe0ff */
[----:B------:R-:W-:Y:S01]  /*6e60*/  @P1 LEA R4, R4, UR44, 0x3 ;  /* 0x0000002c04041c11 */ /* 0x000fe2000f8e18ff */
[----:B------:R-:W-:Y:S04]  /*6e70*/  UISETP.NE.AND UP0, UPT, UR4, 0x3, UPT ;  /* 0x000000030400788c */ /* 0x000fe8000bf05270 */
[----:B------:R-:W-:Y:S01]  /*6e80*/  @P1 VIADD R4, R4, 0x68 ;  /* 0x0000006804041836 */ /* 0x000fe20000000000 */
[----:B------:R-:W-:Y:S04]  /*6e90*/  USEL UR52, UR4, URZ, UP0 ;  /* 0x000000ff04347287 */ /* 0x000fe80008000000 */
[----:B------:R-:W-:Y:S04]  /*6ea0*/  @P1 PRMT R0, R0, 0x654, R4 ;  /* 0x0000065400001816 */ /* 0x000fe80000000004 */
[----:B------:R1:W-:Y:S04]  /*6eb0*/  @P1 SYNCS.ARRIVE.TRANS64.RED.A1T0 RZ, [R0+URZ], RZ ;  /* 0x000000ff00ff19a7 */ /* 0x0003e800081004ff */
.L_x_106:
[----:B------:R-:W2:Y:S01]  /*6ec0*/  @P1 SYNCS.PHASECHK.TRANS64.TRYWAIT P0, [R2+URZ+0x50], R3 ;  /* 0x00005003020015a7 */ /* 0x000ea200080011ff */
[----:B------:R-:W-:Y:S01]  /*6ed0*/  BSSY B1, `(.L_x_107) ;  /* 0x0000017000017945 */ /* 0x000fe20003800000 */
[----:B--2---:R-:W-:Y:S03]  /*6ee0*/  @P1 SEL R76, RZ, 0x1, !P0 ;  /* 0x00000001ff4c1807 */ /* 0x004fe60004000000 */
[----:B------:R-:W-:Y:S05]  /*6ef0*/  @!P1 BRA `(.L_x_108) ;  /* 0x0000000000509947 */ /* 0x000fea0003800000 */
[----:B------:R-:W-:Y:S01]  /*6f00*/  ISETP.NE.AND P1, PT, R77, RZ, PT ;  /* 0x000000ff4d00720c */ /* 0x000fe20003f25270 */
[----:B------:R-:W-:Y:S01]  /*6f10*/  BSSY B0, `(.L_x_109) ;  /* 0x000000a000007945 */ /* 0x000fe20003800000 */
[----:B------:R-:W-:Y:S11]  /*6f20*/  ISETP.NE.AND P0, PT, R76, RZ, PT ;  /* 0x000000ff4c00720c */ /* 0x000ff60003f05270 */
[----:B------:R-:W-:Y:S05]  /*6f30*/  @P1 IMAD R4, R75, 0x800, R52 ;  /* 0x000008004b041824 */ /* 0x000fea00078e0234 */
[----:B------:R-:W-:Y:S05]  /*6f40*/  @P1 LEA R4, R4, UR44, 0x2 ;  /* 0x0000002c04041c11 */ /* 0x000fea000f8e10ff */
[--C-:B-1----:R-:W-:Y:S02]  /*6f50*/  @P1 IMAD.IADD R0, R72, 0x1, R4.reuse ;  /* 0x0000000148001824 */ /* 0x102fe400078e0204 */
[----:B------:R-:W-:Y:S01]  /*6f60*/  @P1 IMAD.IADD R3, R73, 0x1, R4 ;  /* 0x0000000149031824 */ /* 0x000fe200078e0204 */
[----:B------:R-:W-:Y:S06]  /*6f70*/  @P0 BRA `(.L_x_110) ;  /* 0x00000000000c0947 */ /* 0x000fec0003800000 */
[----:B------:R-:W-:Y:S04]  /*6f80*/  SHF.L.U32 R74, R74, 0x1f, RZ ;  /* 0x0000001f4a4a7819 */ /* 0x000fe800000006ff */
[----:B------:R-:W1:Y:S02]  /*6f90*/  SYNCS.PHASECHK.TRANS64.TRYWAIT P0, [R2+URZ+0x50], R74 ;  /* 0x0000504a020075a7 */ /* 0x000e6400080011ff */
[----:B-1----:R-:W-:Y:S05]  /*6fa0*/  @!P0 BRA `(.L_x_111) ;  /* 0x0000001400a48947 */ /* 0x002fea0003800000 */
.L_x_110:
[----:B------:R-:W-:Y:S05]  /*6fb0*/  BSYNC B0 ;  /* 0x0000000000007941 */ /* 0x000fea0003800000 */
.L_x_109:
[----:B------:R-:W-:Y:S11]  /*6fc0*/  ISETP.NE.AND P0, PT, R77, RZ, PT ;  /* 0x000000ff4d00720c */ /* 0x000ff60003f05270 */
[----:B------:R-:W-:Y:S02]  /*6fd0*/  @!UPT UIADD3 URZ, UPT, UPT, URZ, URZ, URZ ;  /* 0x000000fffffff290 */ /* 0x000fe4000fffe0ff */
[----:B-1----:R-:W-:Y:S01]  /*6fe0*/  @P0 IADD3 R2, PT, PT, R73, R0, RZ ;  /* 0x0000000049020210 */ /* 0x002fe20007ffe0ff */
[----:B------:R-:W-:Y:S05]  /*6ff0*/  @P0 WARPSYNC.ALL ;  /* 0x0000000000000948 */ /* 0x000fea0003800000 */
[----:B------:R2:W3:Y:S04]  /*7000*/  @P0 LDSM.16.M88.4 R44, [R4+0x400] ;  /* 0x00040000042c083b */ /* 0x0004e80000000200 */
[----:B------:R2:W4:Y:S04]  /*7010*/  @P0 LDSM.16.M88.4 R40, [R3+0x400] ;  /* 0x000400000328083b */ /* 0x0005280000000200 */
[----:B------:R2:W1:Y:S04]  /*7020*/  @P0 LDSM.16.M88.4 R32, [R0+0x400] ;  /* 0x000400000020083b */ /* 0x0004680000000200 */
[----:B------:R2:W1:Y:S02]  /*7030*/  @P0 LDSM.16.M88.4 R36, [R2+0x400] ;  /* 0x000400000224083b */ /* 0x0004640000000200 */
.L_x_108:
[----:B------:R-:W-:Y:S05]  /*7040*/  BSYNC B1 ;  /* 0x0000000000017941 */ /* 0x000fea0003800000 */
.L_x_107:
[----:B-12---:R-:W-:Y:S05]  /*7050*/  VIADD R0, R25, 0x20 ;  /* 0x0000002019007836 */ /* 0x006fea0000000000 */
[----:B------:R-:W-:Y:S04]  /*7060*/  SHF.R.U32.HI R0, RZ, 0x15, R0 ;  /* 0x00000015ff007819 */ /* 0x000fe80000011600 */
[----:B------:R-:W-:Y:S11]  /*7070*/  LOP3.LUT P0, RZ, R0, 0x3, R54, 0x48, !PT ;  /* 0x0000000300ff7812 */ /* 0x000ff60007804836 */
[----:B------:R-:W-:Y:S02]  /*7080*/  @!UPT UIADD3 URZ, UPT, UPT, URZ, URZ, URZ ;  /* 0x000000fffffff290 */ /* 0x000fe4000fffe0ff */
[----:B------:R-:W-:Y:S05]  /*7090*/  @!P0 BRA `(.L_x_112) ;  /* 0x0000000000408947 */ /* 0x000fea0003800000 */
[----:B------:R-:W1:Y:S01]  /*70a0*/  LDCU.64 UR8, c[0x4][0x70] ;  /* 0x01000e00ff0877ac */ /* 0x000e620008000a00 */
[----:B------:R-:W-:Y:S01]  /*70b0*/  MOV R3, 0x0 ;  /* 0x0000000000037802 */ /* 0x000fe20000000f00 */
[----:B------:R-:W-:Y:S02]  /*70c0*/  HFMA2 R12, -RZ, RZ, 0, 5.9604644775390625e-08 ;  /* 0x00000001ff0c7431 */ /* 0x000fe400000001ff */
[----:B------:R-:W-:Y:S02]  /*70d0*/  IMAD.MOV.U32 R8, RZ, RZ, 0x192 ;  /* 0x00000192ff087424 */ /* 0x000fe400078e00ff */
[----:B------:R-:W-:Y:S01]  /*70e0*/  IMAD.MOV.U32 R13, RZ, RZ, RZ ;  /* 0x000000ffff0d7224 */ /* 0x000fe200078e00ff */
[----:B------:R-:W2:Y:S01]  /*70f0*/  LDCU.64 UR6, c[0x4][0x78] ;  /* 0x01000f00ff0677ac */ /* 0x000ea20008000a00 */
[----:B------:R-:W3:Y:S01]  /*7100*/  LDC.64 R2, c[0x4][R3] ;  /* 0x0100000003027b82 */ /* 0x000ee20000000a00 */
[----:B------:R-:W5:Y:S01]  /*7110*/  LDCU.64 UR4, c[0x4][0x10] ;  /* 0x01000200ff0477ac */ /* 0x000f620008000a00 */
[----:B-1----:R-:W-:Y:S01]  /*7120*/  MOV R5, UR9 ;  /* 0x0000000900057c02 */ /* 0x002fe20008000f00 */
[----:B------:R-:W-:Y:S01]  /*7130*/  IMAD.U32 R4, RZ, RZ, UR8 ;  /* 0x00000008ff047e24 */ /* 0x000fe2000f8e00ff */
[----:B--2---:R-:W-:Y:S01]  /*7140*/  MOV R7, UR7 ;  /* 0x0000000700077c02 */ /* 0x004fe20008000f00 */
[----:B------:R-:W-:Y:S01]  /*7150*/  IMAD.U32 R6, RZ, RZ, UR6 ;  /* 0x00000006ff067e24 */ /* 0x000fe2000f8e00ff */
[----:B-----5:R-:W-:Y:S01]  /*7160*/  MOV R11, UR5 ;  /* 0x00000005000b7c02 */ /* 0x020fe20008000f00 */
[----:B------:R-:W-:Y:S02]  /*7170*/  IMAD.U32 R10, RZ, RZ, UR4 ;  /* 0x00000004ff0a7e24 */ /* 0x000fe4000f8e00ff */
[----:B------:R-:W-:Y:S07]  /*7180*/  LEPC R20, `(.L_x_112) ;  /* 0x000000001014794e */ /* 0x000fee0000000000 */
[----:B---34-:R-:W-:Y:S05]  /*7190*/  CALL.ABS.NOINC R2 ;  /* 0x0000000002007343 */ /* 0x018fea0003c00000 */
.L_x_112:
[----:B------:R-:W-:Y:S01]  /*71a0*/  ISETP.NE.AND P0, PT, R64, RZ, PT ;  /* 0x000000ff4000720c */ /* 0x000fe20003f05270 */
[----:B------:R-:W-:Y:S05]  /*71b0*/  WARPSYNC.ALL ;  /* 0x0000000000007948 */ /* 0x000fea0003800000 */
[----:B------:R-:W-:Y:S01]  /*71c0*/  R2UR UR4, R25 ;  /* 0x00000000190472ca */ /* 0x000fe200000e0000 */
[----:B------:R-:W-:Y:S01]  /*71d0*/  BSSY.RECONVERGENT B0, `(.L_x_113) ;  /* 0x0000063000007945 */ /* 0x000fe20003800200 */
[----:B---3--:R-:W-:Y:S02]  /*71e0*/  LOP3.LUT R0, R44, 0xffffe000, RZ, 0xc0, !PT ;  /* 0xffffe0002c007812 */ /* 0x008fe400078ec0ff */
[----:B------:R-:W-:Y:S02]  /*71f0*/  LOP3.LUT R2, R45, 0xffffe000, RZ, 0xc0, !PT ;  /* 0xffffe0002d027812 */ /* 0x000fe400078ec0ff */
[----:B------:R-:W-:Y:S02]  /*7200*/  LOP3.LUT R3, R46, 0xffffe000, RZ, 0xc0, !PT ;  /* 0xffffe0002e037812 */ /* 0x000fe400078ec0ff */
[----:B------:R-:W-:Y:S02]  /*7210*/  LOP3.LUT R20, R47, 0xffffe000, RZ, 0xc0, !PT ;  /* 0xffffe0002f147812 */ /* 0x000fe400078ec0ff */
[----:B----4-:R-:W-:Y:S02]  /*7220*/  LOP3.LUT R21, R40, 0xffffe000, RZ, 0xc0, !PT ;  /* 0xffffe00028157812 */ /* 0x010fe400078ec0ff */
[----:B------:R-:W-:Y:S01]  /*7230*/  LOP3.LUT R25, R41, 0xffffe000, RZ, 0xc0, !PT ;  /* 0xffffe00029197812 */ /* 0x000fe200078ec0ff */
[----:B------:R-:W1:Y:S01]  /*7240*/  LDTM.16dp128bit.x8 R4, tmem[UR4+0x20] ;  /* 0x00002004000479ee */ /* 0x000e620008180000 */
[----:B------:R-:W-:Y:S01]  /*7250*/  R2UR UR4, R71 ;  /* 0x00000000470472ca */ /* 0x000fe200000e0000 */
[----:B------:R-:W-:Y:S01]  /*7260*/  NOP ;  /* 0x0000000000007918 */ /* 0x000fe20000000000 */
[----:B------:R-:W-:Y:S02]  /*7270*/  LOP3.LUT R27, R42, 0xffffe000, RZ, 0xc0, !PT ;  /* 0xffffe0002a1b7812 */ /* 0x000fe400078ec0ff */
[----:B------:R-:W-:Y:S02]  /*7280*/  LOP3.LUT R28, R43, 0xffffe000, RZ, 0xc0, !PT ;  /* 0xffffe0002b1c7812 */ /* 0x000fe400078ec0ff */
[----:B------:R-:W-:Y:S02]  /*7290*/  LOP3.LUT R29, R32, 0xffffe000, RZ, 0xc0, !PT ;  /* 0xffffe000201d7812 */ /* 0x000fe400078ec0ff */
[----:B------:R-:W-:Y:S02]  /*72a0*/  LOP3.LUT R30, R33, 0xffffe000, RZ, 0xc0, !PT ;  /* 0xffffe000211e7812 */ /* 0x000fe400078ec0ff */
[----:B------:R-:W-:Y:S02]  /*72b0*/  LOP3.LUT R31, R34, 0xffffe000, RZ, 0xc0, !PT ;  /* 0xffffe000221f7812 */ /* 0x000fe400078ec0ff */
[----:B------:R-:W-:Y:S01]  /*72c0*/  LOP3.LUT R32, R35, 0xffffe000, RZ, 0xc0, !PT ;  /* 0xffffe00023207812 */ /* 0x000fe200078ec0ff */
[----:B------:R-:W-:Y:S01]  /*72d0*/  UIADD3 UR4, UPT, UPT, UR4, 0xd0, URZ ;  /* 0x000000d004047890 */ /* 0x000fe2000fffe0ff */
[----:B------:R-:W-:Y:S02]  /*72e0*/  LOP3.LUT R33, R36, 0xffffe000, RZ, 0xc0, !PT ;  /* 0xffffe00024217812 */ /* 0x000fe400078ec0ff */
[----:B------:R-:W-:Y:S01]  /*72f0*/  LOP3.LUT R34, R37, 0xffffe000, RZ, 0xc0, !PT ;  /* 0xffffe00025227812 */ /* 0x000fe200078ec0ff */
[----:B------:R-:W-:Y:S01]  /*7300*/  UPRMT UR4, UR54, 0x654, UR4 ;  /* 0x0000065436047896 */ /* 0x000fe20008000004 */
[----:B------:R-:W-:Y:S02]  /*7310*/  LOP3.LUT R35, R38, 0xffffe000, RZ, 0xc0, !PT ;  /* 0xffffe00026237812 */ /* 0x000fe400078ec0ff */
[----:B------:R-:W-:Y:S01]  /*7320*/  LOP3.LUT R36, R39, 0xffffe000, RZ, 0xc0, !PT ;  /* 0xffffe00027247812 */ /* 0x000fe200078ec0ff */
[C---:B-1----:R-:W-:Y:S01]  /*7330*/  FMUL R4, R24.reuse, R4 ;  /* 0x0000000418047220 */ /* 0x042fe20000400000 */
[C---:B------:R-:W-:Y:S01]  /*7340*/  FMUL R5, R24.reuse, R5 ;  /* 0x0000000518057220 */ /* 0x040fe20000400000 */
[C---:B------:R-:W-:Y:S01]  /*7350*/  FMUL R6, R24.reuse, R6 ;  /* 0x0000000618067220 */ /* 0x040fe20000400000 */
[----:B------:R-:W-:Y:S01]  /*7360*/  FMUL R7, R24, R7 ;  /* 0x0000000718077220 */ /* 0x000fe20000400000 */
[----:B------:R-:W-:Y:S01]  /*7370*/  FFMA R4, R26, R0, R4 ;  /* 0x000000001a047223 */ /* 0x000fe20000000004 */
[----:B------:R-:W-:Y:S02]  /*7380*/  IMAD.U32 R0, RZ, RZ, UR45 ;  /* 0x0000002dff007e24 */ /* 0x000fe4000f8e00ff */
[----:B------:R-:W-:Y:S01]  /*7390*/  FMUL R8, R24, R8 ;  /* 0x0000000818087220 */ /* 0x000fe20000400000 */
[----:B------:R-:W-:Y:S01]  /*73a0*/  FFMA R5, R26, R2, R5 ;  /* 0x000000021a057223 */ /* 0x000fe20000000005 */
[----:B------:R-:W-:Y:S01]  /*73b0*/  FMUL R9, R24, R9 ;  /* 0x0000000918097220 */ /* 0x000fe20000400000 */
[----:B------:R-:W-:Y:S01]  /*73c0*/  F2FP.TF32.F32.PACK_B R4, R4 ;  /* 0x00000004ff04723e */ /* 0x000fe200024050ff */
[----:B------:R-:W-:Y:S01]  /*73d0*/  FFMA R6, R26, R3, R6 ;  /* 0x000000031a067223 */ /* 0x000fe20000000006 */
[----:B------:R-:W-:Y:S01]  /*73e0*/  FMUL R10, R24, R10 ;  /* 0x0000000a180a7220 */ /* 0x000fe20000400000 */
[----:B------:R-:W-:Y:S01]  /*73f0*/  F2FP.TF32.F32.PACK_B R5, R5 ;  /* 0x00000005ff05723e */ /* 0x000fe200024050ff */
[----:B------:R-:W-:Y:S01]  /*7400*/  FFMA R7, R26, R20, R7 ;  /* 0x000000141a077223 */ /* 0x000fe20000000007 */
[----:B------:R-:W-:Y:S01]  /*7410*/  IMAD R0, R0, 0x800, R52 ;  /* 0x0000080000007824 */ /* 0x000fe200078e0234 */
[----:B------:R-:W-:Y:S01]  /*7420*/  F2FP.TF32.F32.PACK_B R6, R6 ;  /* 0x00000006ff06723e */ /* 0x000fe200024050ff */
[----:B------:R-:W-:Y:S01]  /*7430*/  FMUL R11, R24, R11 ;  /* 0x0000000b180b7220 */ /* 0x000fe20000400000 */
[----:B------:R-:W-:Y:S01]  /*7440*/  FFMA R8, R26, R21, R8 ;  /* 0x000000151a087223 */ /* 0x000fe20000000008 */
[----:B------:R-:W-:Y:S01]  /*7450*/  F2FP.TF32.F32.PACK_B R7, R7 ;  /* 0x00000007ff07723e */ /* 0x000fe200024050ff */
[----:B------:R-:W-:Y:S01]  /*7460*/  FMUL R12, R24, R12 ;  /* 0x0000000c180c7220 */ /* 0x000fe20000400000 */
[----:B------:R-:W-:Y:S01]  /*7470*/  LEA R0, R0, UR44, 0x2 ;  /* 0x0000002c00007c11 */ /* 0x000fe2000f8e10ff */
[----:B------:R-:W-:Y:S01]  /*7480*/  FFMA R9, R26, R25, R9 ;  /* 0x000000191a097223 */ /* 0x000fe20000000009 */
[----:B------:R-:W-:Y:S01]  /*7490*/  FMUL R13, R24, R13 ;  /* 0x0000000d180d7220 */ /* 0x000fe20000400000 */
        /* <DEDUP_REMOVED lines=12> */
[C---:B------:R-:W-:Y:S01]  /*7560*/  IADD3 R2, PT, PT, R73.reuse, 0x400, R0 ;  /* 0x0000040049027810 */ /* 0x040fe20007ffe000 */
[C---:B------:R-:W-:Y:S01]  /*7570*/  FFMA R16, R26.reuse, R33, R16 ;  /* 0x000000211a107223 */ /* 0x040fe20000000010 */
[----:B------:R-:W-:Y:S01]  /*7580*/  F2FP.TF32.F32.PACK_B R8, R8 ;  /* 0x00000008ff08723e */ /* 0x000fe200024050ff */
[----:B------:R-:W-:Y:S01]  /*7590*/  SYNCS.ARRIVE.TRANS64.RED.A1T0 RZ, [UR4], RZ ;  /* 0x000000ffffff79a7 */ /* 0x000fe20008100404 */
[----:B------:R1:W-:Y:S01]  /*75a0*/  STSM.16.M88.4 [R0+0x400], R4 ;  /* 0x0004000400007844 */ /* 0x0003e20000000200 */
[----:B------:R-:W-:Y:S01]  /*75b0*/  F2FP.TF32.F32.PACK_B R9, R9 ;  /* 0x00000009ff09723e */ /* 0x000fe200024050ff */
[C---:B------:R-:W-:Y:S01]  /*75c0*/  FFMA R17, R26.reuse, R34, R17 ;  /* 0x000000221a117223 */ /* 0x040fe20000000011 */
[----:B------:R-:W-:Y:S01]  /*75d0*/  F2FP.TF32.F32.PACK_B R10, R10 ;  /* 0x0000000aff0a723e */ /* 0x000fe200024050ff */
[C---:B------:R-:W-:Y:S01]  /*75e0*/  FFMA R18, R26.reuse, R35, R18 ;  /* 0x000000231a127223 */ /* 0x040fe20000000012 */
[----:B------:R-:W-:Y:S01]  /*75f0*/  F2FP.TF32.F32.PACK_B R11, R11 ;  /* 0x0000000bff0b723e */ /* 0x000fe200024050ff */
[----:B------:R-:W-:Y:S01]  /*7600*/  FFMA R19, R26, R36, R19 ;  /* 0x000000241a137223 */ /* 0x000fe20000000013 */
[----:B------:R-:W-:Y:S02]  /*7610*/  IADD3 R72, PT, PT, R72, 0x400, R0 ;  /* 0x0000040048487810 */ /* 0x000fe40007ffe000 */
[----:B------:R-:W-:Y:S01]  /*7620*/  F2FP.TF32.F32.PACK_B R12, R12 ;  /* 0x0000000cff0c723e */ /* 0x000fe200024050ff */
        /* <DEDUP_REMOVED lines=20> */
[----:B------:R-:W-:Y:S02]  /*7770*/  ULEA UR5, UR45, UR44, 0xd ;  /* 0x0000002c2d057291 */ /* 0x000fe4000f8e68ff */
[----:B------:R-:W-:Y:S02]  /*7780*/  UIADD3 UR9, UPT, UPT, UR49, 0x20, URZ ;  /* 0x0000002031097890 */ /* 0x000fe4000fffe0ff */
[----:B------:R-:W-:Y:S01]  /*7790*/  UIADD3 UR8, UPT, UPT, UR5, 0x400, URZ ;  /* 0x0000040005087890 */ /* 0x000fe2000fffe0ff */
[----:B------:R-:W-:Y:S01]  /*77a0*/  UMOV UR10, UR50 ;  /* 0x00000032000a7c82 */ /* 0x000fe20008000000 */
[----:B------:R-:W-:Y:S01]  /*77b0*/  UMOV UR11, UR36 ;  /* 0x00000024000b7c82 */ /* 0x000fe20008000000 */
[----:B--2---:R-:W-:Y:S04]  /*77c0*/  UIADD3 UR4, UP0, UPT, UR6, 0x680, URZ ;  /* 0x0000068006047890 */ /* 0x004fe8000ff1e0ff */
[----:B------:R-:W-:Y:S09]  /*77d0*/  UIADD3.X UR5, UPT, UPT, URZ, UR7, URZ, UP0, !UPT ;  /* 0x00000007ff057290 */ /* 0x000ff200087fe4ff */
[----:B------:R2:W-:Y:S02]  /*77e0*/  UTMASTG.3D [UR8], [UR4] ;  /* 0x00000008040073b5 */ /* 0x0005e40008010000 */
[----:B--2---:R0:W-:Y:S02]  /*77f0*/  UTMACMDFLUSH ;  /* 0x00000000000079b7 */ /* 0x0041e40000000000 */
.L_x_114:
[----:B------:R-:W-:Y:S05]  /*7800*/  BSYNC.RECONVERGENT B0 ;  /* 0x0000000000007941 */ /* 0x000fea0003800200 */
.L_x_113:
[----:B------:R-:W-:Y:S01]  /*7810*/  UIADD3 UR4, UPT, UPT, UR45, 0x1, URZ ;  /* 0x000000012d047890 */ /* 0x000fe2000fffe0ff */
[----:B------:R-:W-:Y:S03]  /*7820*/  BSSY.RECONVERGENT B0, `(.L_x_115) ;  /* 0x0000008000007945 */ /* 0x000fe60003800200 */
[----:B------:R-:W-:Y:S04]  /*7830*/  UISETP.NE.AND UP0, UPT, UR4, 0x3, UPT ;  /* 0x000000030400788c */ /* 0x000fe8000bf05270 */
[----:B------:R-:W-:Y:S02]  /*7840*/  UISETP.EQ.XOR UP1, UPT, UR47, 0x3, !UP0 ;  /* 0x000000032f00788c */ /* 0x000fe4000c722a70 */
[----:B------:R-:W-:Y:S02]  /*7850*/  USEL UR46, UR4, URZ, UP0 ;  /* 0x000000ff042e7287 */ /* 0x000fe40008000000 */
[----:B------:R-:W-:Y:S04]  /*7860*/  USEL UR5, URZ, 0x1, !UP1 ;  /* 0x00000001ff057887 */ /* 0x000fe8000c800000 */
[----:B------:R-:W-:Y:S01]  /*7870*/  ULOP3.LUT UR55, UR55, UR5, URZ, 0x3c, !UPT ;  /* 0x0000000537377292 */ /* 0x000fe2000f8e3cff */
[----:B------:R-:W-:Y:S11]  /*7880*/  @P0 BRA `(.L_x_116) ;  /* 0x0000000000040947 */ /* 0x000ff60003800000 */
[----:B------:R-:W-:Y:S04]  /*7890*/  DEPBAR.LE SB0, 0x1 ;  /* 0x000080400000791a */ /* 0x000fe80000000000 */
.L_x_116:
[----:B------:R-:W-:Y:S05]  /*78a0*/  BSYNC.RECONVERGENT B0 ;  /* 0x0000000000007941 */ /* 0x000fea0003800200 */
.L_x_115:
[----:B------:R-:W-:Y:S01]  /*78b0*/  BAR.SYNC.DEFER_BLOCKING 0x1, 0x80 ;  /* 0x0042000000007b1d */ /* 0x000fe20000010000 */
[----:B------:R-:W-:Y:S01]  /*78c0*/  UISETP.NE.AND UP0, UPT, UR53, -0x2, UPT ;  /* 0xfffffffe3500788c */ /* 0x000fe2000bf05270 */
[----:B------:R-:W-:Y:S08]  /*78d0*/  IADD3 R22, PT, PT, R22, 0x1, RZ ;  /* 0x0000000116167810 */ /* 0x000ff00007ffe0ff */
[----:B------:R-:W-:Y:S05]  /*78e0*/  BRA.U !UP0, `(.L_x_117) ;  /* 0x0000000108287547 */ /* 0x000fea000b800000 */
[----:B------:R-:W-:Y:S01]  /*78f0*/  ISETP.NE.AND P0, PT, R70, RZ, PT ;  /* 0x000000ff4600720c */ /* 0x000fe20003f05270 */
[----:B-1----:R-:W-:Y:S01]  /*7900*/  IMAD.U32 R2, RZ, RZ, UR52 ;  /* 0x00000034ff027e24 */ /* 0x002fe2000f8e00ff */
[----:B------:R-:W-:Y:S01]  /*7910*/  UIADD3 UR4, UPT, UPT, UR52, 0x1, URZ ;  /* 0x0000000134047890 */ /* 0x000fe2000fffe0ff */
[----:B------:R-:W-:Y:S03]  /*7920*/  IMAD.U32 R0, RZ, RZ, UR54 ;  /* 0x00000036ff007e24 */ /* 0x000fe6000f8e00ff */
[----:B------:R-:W-:Y:S04]  /*7930*/  UISETP.NE.AND UP0, UPT, UR4, 0x3, UPT ;  /* 0x000000030400788c */ /* 0x000fe8000bf05270 */
[----:B------:R-:W-:Y:S03]  /*7940*/  USEL UR52, UR4, URZ, UP0 ;  /* 0x000000ff04347287 */ /* 0x000fe60008000000 */
[----:B------:R-:W-:Y:S05]  /*7950*/  @P0 LEA R2, R2, UR44, 0x3 ;  /* 0x0000002c02020c11 */ /* 0x000fea000f8e18ff */
[----:B------:R-:W-:Y:S05]  /*7960*/  @P0 VIADD R2, R2, 0x68 ;  /* 0x0000006802020836 */ /* 0x000fea0000000000 */
[----:B------:R-:W-:Y:S04]  /*7970*/  @P0 PRMT R0, R0, 0x654, R2 ;  /* 0x0000065400000816 */ /* 0x000fe80000000002 */
[----:B------:R2:W-:Y:S03]  /*7980*/  @P0 SYNCS.ARRIVE.TRANS64.RED.A1T0 RZ, [R0+URZ], RZ ;  /* 0x000000ff00ff09a7 */ /* 0x0005e600081004ff */
.L_x_117:
[----:B------:R-:W-:Y:S01]  /*7990*/  R2UR UR6, R69 ;  /* 0x00000000450672ca */ /* 0x000fe200000e0000 */
[----:B------:R-:W-:Y:S01]  /*79a0*/  UIADD3 UR53, UPT, UPT, UR53, 0x2, URZ ;  /* 0x0000000235357890 */ /* 0x000fe2000fffe0ff */
[----:B------:R-:W-:Y:S02]  /*79b0*/  R2UR UR5, R55 ;  /* 0x00000000370572ca */ /* 0x000fe400000e0000 */
[----:B------:R-:W-:Y:S02]  /*79c0*/  R2UR UR4, R56 ;  /* 0x00000000380472ca */ /* 0x000fe400000e0000 */
[----:B------:R-:W-:Y:S02]  /*79d0*/  R2UR UR36, R67 ;  /* 0x00000000432472ca */ /* 0x000fe400000e0000 */
[----:B------:R-:W-:Y:S02]  /*79e0*/  ISETP.NE.AND P0, PT, R59, 0x2, PT ;  /* 0x000000023b00780c */ /* 0x000fe40003f05270 */
[----:B------:R-:W-:Y:S02]  /*79f0*/  ISETP.NE.AND P1, PT, R22, 0x4, PT ;  /* 0x000000041600780c */ /* 0x000fe40003f25270 */
[----:B-1----:R-:W-:Y:S01]  /*7a00*/  SEL R2, RZ, 0x1, P0 ;  /* 0x00000001ff027807 */ /* 0x002fe20000000000 */
[----:B------:R-:W-:Y:S01]  /*7a10*/  UISETP.NE.AND UP0, UPT, UR6, URZ, UPT ;  /* 0x000000ff0600728c */ /* 0x000fe2000bf05270 */
[----:B--2---:R-:W-:Y:S01]  /*7a20*/  SEL R0, RZ, 0x1, P1 ;  /* 0x00000001ff007807 */ /* 0x004fe20000800000 */
[----:B------:R-:W-:Y:S01]  /*7a30*/  UIADD3 UR27, UPT, UPT, UR37, UR5, URZ ;  /* 0x00000005251b7290 */ /* 0x000fe2000fffe0ff */
[----:B------:R-:W-:Y:S01]  /*7a40*/  LOP3.LUT R60, R60, R2, RZ, 0x3c, !PT ;  /* 0x000000023c3c7212 */ /* 0x000fe200078e3cff */
[----:B------:R-:W-:Y:S01]  /*7a50*/  UIADD3 UR26, UPT, UPT, UR38, UR4, URZ ;  /* 0x00000004261a7290 */ /* 0x000fe2000fffe0ff */
[----:B------:R-:W-:Y:S02]  /*7a60*/  LOP3.LUT R61, R61, R0, RZ, 0x3c, !PT ;  /* 0x000000003d3d7212 */ /* 0x000fe400078e3cff */
[----:B------:R-:W-:Y:S02]  /*7a70*/  SEL R59, R59, RZ, P0 ;  /* 0x000000ff3b3b7207 */ /* 0x000fe40000000000 */
[----:B------:R-:W-:Y:S01]  /*7a80*/  SEL R22, R22, RZ, P1 ;  /* 0x000000ff16167207 */ /* 0x000fe20000800000 */
[----:B------:R-:W-:Y:S06]  /*7a90*/  BRA.U UP0, `(.L_x_118) ;  /* 0xffffffd900b07547 */ /* 0x000fec000b83ffff */
[----:B------:R-:W-:-:S13]  /*7aa0*/  R2UR UR4, R57 ;  /* 0x00000000390472ca */ /* 0x000fda00000e0000 */
[----:B------:R-:W-:-:S09]  /*7ab0*/  UISETP.NE.AND UP0, UPT, UR4, URZ, UPT ;  /* 0x000000ff0400728c */ /* 0x000fd2000bf05270 */
[----:B------:R-:W-:Y:S05]  /*7ac0*/  BRA.U !UP0, `(.L_x_119) ;  /* 0x0000000108487547 */ /* 0x000fea000b800000 */
[----:B------:R-:W1:Y:S02]  /*7ad0*/  LDCU.64 UR4, c[0x0][0x890] ;  /* 0x00011200ff0477ac */ /* 0x000e640008000a00 */
[----:B-1----:R-:W-:-:S04]  /*7ae0*/  UISETP.NE.U32.AND UP0, UPT, UR4, URZ, UPT ;  /* 0x000000ff0400728c */ /* 0x002fc8000bf05070 */
[----:B------:R-:W-:-:S09]  /*7af0*/  UISETP.NE.AND.EX UP0, UPT, UR5, URZ, UPT, UP0 ;  /* 0x000000ff0500728c */ /* 0x000fd2000bf05300 */
[----:B------:R-:W-:Y:S05]  /*7b00*/  BRA.U UP0, `(.L_x_120) ;  /* 0x00000001000c7547 */ /* 0x000fea000b800000 */
[----:B------:R-:W-:-:S13]  /*7b10*/  FSETP.NEU.AND P0, PT, R26, RZ, PT ;  /* 0x000000ff1a00720b */ /* 0x000fda0003f0d000 */
[----:B------:R-:W-:Y:S05]  /*7b20*/  @!P0 EXIT ;  /* 0x000000000000894d */ /* 0x000fea0003800000 */
[----:B------:R-:W-:Y:S05]  /*7b30*/  BRA `(.L_x_119) ;  /* 0x00000000002c7947 */ /* 0x000fea0003800000 */
.L_x_120:
[----:B------:R-:W-:Y:S01]  /*7b40*/  ISETP.NE.AND P0, PT, R58, RZ, PT ;  /* 0x000000ff3a00720c */ /* 0x000fe20003f05270 */
[----:B------:R-:W-:-:S12]  /*7b50*/  BSSY.RECONVERGENT B0, `(.L_x_119) ;  /* 0x0000009000007945 */ /* 0x000fd80003800200 */
[----:B------:R-:W-:Y:S05]  /*7b60*/  @P0 BRA `(.L_x_121) ;  /* 0x0000000000140947 */ /* 0x000fea0003800000 */
[----:B------:R-:W1:Y:S02]  /*7b70*/  LDCU.64 UR4, c[0x0][0x888] ;  /* 0x00011100ff0477ac */ /* 0x000e640008000a00 */
[----:B-1----:R-:W-:-:S04]  /*7b80*/  ISETP.NE.U32.AND P0, PT, RZ, UR4, PT ;  /* 0x00000004ff007c0c */ /* 0x002fc8000bf05070 */
[----:B------:R-:W-:-:S13]  /*7b90*/  ISETP.NE.AND.EX P0, PT, RZ, UR5, PT, P0 ;  /* 0x00000005ff007c0c */ /* 0x000fda000bf05300 */
[----:B------:R-:W-:Y:S05]  /*7ba0*/  @!P0 EXIT ;  /* 0x000000000000894d */ /* 0x000fea0003800000 */
[----:B------:R-:W-:Y:S05]  /*7bb0*/  BRA `(.L_x_122) ;  /* 0x0000000000087947 */ /* 0x000fea0003800000 */
.L_x_121:
[----:B------:R-:W-:-:S13]  /*7bc0*/  FSETP.NEU.AND P0, PT, R26, RZ, PT ;  /* 0x000000ff1a00720b */ /* 0x000fda0003f0d000 */
[----:B------:R-:W-:Y:S05]  /*7bd0*/  @!P0 EXIT ;  /* 0x000000000000894d */ /* 0x000fea0003800000 */
.L_x_122:
[----:B------:R-:W-:Y:S05]  /*7be0*/  BSYNC.RECONVERGENT B0 ;  /* 0x0000000000007941 */ /* 0x000fea0003800200 */
.L_x_119:
[----:B------:R-:W-:Y:S01]  /*7bf0*/  ULEA UR4, UR52, UR44, 0x3 ;  /* 0x0000002c34047291 */ /* 0x000fe2000f8e18ff */
[----:B------:R-:W-:-:S04]  /*7c00*/  DEPBAR.LE SB0, 0x0 ;  /* 0x000080000000791a */ /* 0x000fc80000000000 */
[----:B------:R-:W-:-:S04]  /*7c10*/  UIADD3 UR4, UPT, UPT, UR4, 0x68, URZ ;  /* 0x0000006804047890 */ /* 0x000fc8000fffe0ff */
[----:B------:R-:W-:-:S09]  /*7c20*/  UPRMT UR4, UR54, 0x654, UR4 ;  /* 0x0000065436047896 */ /* 0x000fd20008000004 */
[----:B------:R-:W-:Y:S01]  /*7c30*/  SYNCS.ARRIVE.TRANS64.RED.A1T0 RZ, [UR4], RZ ;  /* 0x000000ffffff79a7 */ /* 0x000fe20008100404 */
[----:B------:R-:W-:Y:S05]  /*7c40*/  EXIT ;  /* 0x000000000000794d */ /* 0x000fea0003800000 */
.L_x_24:
[----:B---3--:R3:W4:Y:S02]  /*7c50*/  SYNCS.PHASECHK.TRANS64.TRYWAIT P0, [R0+URZ+0x100], R2 ;  /* 0x00010002000075a7 */ /* 0x00872400080011ff */
[----:B----4-:R-:W-:Y:S05]  /*7c60*/  @!P0 NANOSLEEP.SYNCS 0x989680 ;  /* 0x009896800000895d */ /* 0x010fea0003900000 */
[----:B------:R-:W4:Y:S02]  /*7c70*/  @!P0 SYNCS.PHASECHK.TRANS64 P0, [R0+URZ+0x100], R2 ;  /* 0x00010002000085a7 */ /* 0x000f2400080010ff */
[----:B----4-:R-:W-:Y:S05]  /*7c80*/  @!P0 BRA `(.L_x_24) ;  /* 0xfffffffc00f08947 */ /* 0x010fea000383ffff */
[----:B------:R-:W-:Y:S05]  /*7c90*/  BRA `(.L_x_123) ;  /* 0xffffff9800fc7947 */ /* 0x000fea000383ffff */
.L_x_27:
[----:B--2---:R-:W-:-:S07]  /*7ca0*/  MOV R0, UR33 ;  /* 0x0000002100007c02 */ /* 0x004fce0008000f00 */
.L_x_124:
[----:B--2---:R2:W3:Y:S02]  /*7cb0*/  SYNCS.PHASECHK.TRANS64.TRYWAIT P0, [R0+URZ+0x28], R3 ;  /* 0x00002803000075a7 */ /* 0x0044e400080011ff */
[----:B---3--:R-:W-:Y:S05]  /*7cc0*/  @!P0 NANOSLEEP.SYNCS 0x989680 ;  /* 0x009896800000895d */ /* 0x008fea0003900000 */
[----:B------:R-:W3:Y:S02]  /*7cd0*/  @!P0 SYNCS.PHASECHK.TRANS64 P0, [R0+URZ+0x28], R3 ;  /* 0x00002803000085a7 */ /* 0x000ee400080010ff */
[----:B---3--:R-:W-:Y:S05]  /*7ce0*/  @!P0 BRA `(.L_x_124) ;  /* 0xfffffffc00f08947 */ /* 0x008fea000383ffff */
[----:B------:R-:W-:Y:S05]  /*7cf0*/  BRA `(.L_x_26) ;  /* 0xffffff9c00447947 */ /* 0x000fea000383ffff */
.L_x_34:
[----:B-1----:R-:W-:-:S07]  /*7d00*/  MOV R0, UR33 ;  /* 0x0000002100007c02 */ /* 0x002fce0008000f00 */
.L_x_125:
[----:B-1----:R1:W2:Y:S02]  /*7d10*/  SYNCS.PHASECHK.TRANS64.TRYWAIT P0, [R0+URZ+0x28], R3 ;  /* 0x00002803000075a7 */ /* 0x0022a400080011ff */
[----:B--2---:R-:W-:Y:S05]  /*7d20*/  @!P0 NANOSLEEP.SYNCS 0x989680 ;  /* 0x009896800000895d */ /* 0x004fea0003900000 */
[----:B------:R-:W2:Y:S02]  /*7d30*/  @!P0 SYNCS.PHASECHK.TRANS64 P0, [R0+URZ+0x28], R3 ;  /* 0x00002803000085a7 */ /* 0x000ea400080010ff */
[----:B--2---:R-:W-:Y:S05]  /*7d40*/  @!P0 BRA `(.L_x_125) ;  /* 0xfffffffc00f08947 */ /* 0x004fea000383ffff */
[----:B------:R-:W-:Y:S05]  /*7d50*/  BRA `(.L_x_33) ;  /* 0xffffffa000347947 */ /* 0x000fea000383ffff */
.L_x_39:
[----:B-1----:R1:W2:Y:S02]  /*7d60*/  SYNCS.PHASECHK.TRANS64.TRYWAIT P0, [R3+URZ+0x90], R0 ;  /* 0x00009000030075a7 */ /* 0x0022a400080011ff */
[----:B--2---:R-:W-:Y:S05]  /*7d70*/  @!P0 NANOSLEEP.SYNCS 0x989680 ;  /* 0x009896800000895d */ /* 0x004fea0003900000 */
[----:B------:R-:W2:Y:S02]  /*7d80*/  @!P0 SYNCS.PHASECHK.TRANS64 P0, [R3+URZ+0x90], R0 ;  /* 0x00009000030085a7 */ /* 0x000ea400080010ff */
[----:B--2---:R-:W-:Y:S05]  /*7d90*/  @!P0 BRA `(.L_x_39) ;  /* 0xfffffffc00f08947 */ /* 0x004fea000383ffff */
[----:B------:R-:W-:Y:S05]  /*7da0*/  BRA `(.L_x_126) ;  /* 0xffffffa400047947 */ /* 0x000fea000383ffff */
.L_x_43:
[----:B------:R-:W-:-:S07]  /*7db0*/  MOV R0, UR4 ;  /* 0x0000000400007c02 */ /* 0x000fce0008000f00 */
.L_x_127:
[----:B-1----:R1:W2:Y:S02]  /*7dc0*/  SYNCS.PHASECHK.TRANS64.TRYWAIT P0, [R0+URZ], R2 ;  /* 0x00000002000075a7 */ /* 0x0022a400080011ff */
[----:B--2---:R-:W-:Y:S05]  /*7dd0*/  @!P0 NANOSLEEP.SYNCS 0x989680 ;  /* 0x009896800000895d */ /* 0x004fea0003900000 */
[----:B------:R-:W2:Y:S02]  /*7de0*/  @!P0 SYNCS.PHASECHK.TRANS64 P0, [R0+URZ], R2 ;  /* 0x00000002000085a7 */ /* 0x000ea400080010ff */
[----:B--2---:R-:W-:Y:S05]  /*7df0*/  @!P0 BRA `(.L_x_127) ;  /* 0xfffffffc00f08947 */ /* 0x004fea000383ffff */
[----:B------:R-:W-:Y:S05]  /*7e00*/  BRA `(.L_x_128) ;  /* 0xffffffa800b07947 */ /* 0x000fea000383ffff */
.L_x_44:
[----:B------:R-:W-:-:S07]  /*7e10*/  MOV R0, UR5 ;  /* 0x0000000500007c02 */ /* 0x000fce0008000f00 */
.L_x_129:
[----:B-1----:R1:W2:Y:S02]  /*7e20*/  SYNCS.PHASECHK.TRANS64.TRYWAIT P0, [R0+URZ], R3 ;  /* 0x00000003000075a7 */ /* 0x0022a400080011ff */
[----:B--2---:R-:W-:Y:S05]  /*7e30*/  @!P0 NANOSLEEP.SYNCS 0x989680 ;  /* 0x009896800000895d */ /* 0x004fea0003900000 */
[----:B------:R-:W2:Y:S02]  /*7e40*/  @!P0 SYNCS.PHASECHK.TRANS64 P0, [R0+URZ], R3 ;  /* 0x00000003000085a7 */ /* 0x000ea400080010ff */
[----:B--2---:R-:W-:Y:S05]  /*7e50*/  @!P0 BRA `(.L_x_129) ;  /* 0xfffffffc00f08947 */ /* 0x004fea000383ffff */
[----:B------:R-:W-:Y:S05]  /*7e60*/  BRA `(.L_x_130) ;  /* 0xffffffa800bc7947 */ /* 0x000fea000383ffff */
.L_x_45:
[----:B------:R-:W-:-:S07]  /*7e70*/  MOV R0, UR5 ;  /* 0x0000000500007c02 */ /* 0x000fce0008000f00 */
.L_x_131:
[----:B-1----:R1:W2:Y:S02]  /*7e80*/  SYNCS.PHASECHK.TRANS64.TRYWAIT P0, [R0+URZ], R3 ;  /* 0x00000003000075a7 */ /* 0x0022a400080011ff */
[----:B--2---:R-:W-:Y:S05]  /*7e90*/  @!P0 NANOSLEEP.SYNCS 0x989680 ;  /* 0x009896800000895d */ /* 0x004fea0003900000 */
[----:B------:R-:W2:Y:S02]  /*7ea0*/  @!P0 SYNCS.PHASECHK.TRANS64 P0, [R0+URZ], R3 ;  /* 0x00000003000085a7 */ /* 0x000ea400080010ff */
[----:B--2---:R-:W-:Y:S05]  /*7eb0*/  @!P0 BRA `(.L_x_131) ;  /* 0xfffffffc00f08947 */ /* 0x004fea000383ffff */
[----:B------:R-:W-:Y:S05]  /*7ec0*/  BRA `(.L_x_132) ;  /* 0xffffffa800c87947 */ /* 0x000fea000383ffff */
.L_x_46:
[----:B------:R-:W-:-:S07]  /*7ed0*/  MOV R0, UR5 ;  /* 0x0000000500007c02 */ /* 0x000fce0008000f00 */
.L_x_133:
[----:B-1----:R1:W2:Y:S02]  /*7ee0*/  SYNCS.PHASECHK.TRANS64.TRYWAIT P0, [R0+URZ], R3 ;  /* 0x00000003000075a7 */ /* 0x0022a400080011ff */
[----:B--2---:R-:W-:Y:S05]  /*7ef0*/  @!P0 NANOSLEEP.SYNCS 0x989680 ;  /* 0x009896800000895d */ /* 0x004fea0003900000 */
[----:B------:R-:W2:Y:S02]  /*7f00*/  @!P0 SYNCS.PHASECHK.TRANS64 P0, [R0+URZ], R3 ;  /* 0x00000003000085a7 */ /* 0x000ea400080010ff */
[----:B--2---:R-:W-:Y:S05]  /*7f10*/  @!P0 BRA `(.L_x_133) ;  /* 0xfffffffc00f08947 */ /* 0x004fea000383ffff */
[----:B------:R-:W-:Y:S05]  /*7f20*/  BRA `(.L_x_134) ;  /* 0xffffffa800d47947 */ /* 0x000fea000383ffff */
.L_x_49:
[----:B--2---:R2:W3:Y:S02]  /*7f30*/  SYNCS.PHASECHK.TRANS64.TRYWAIT P0, [R2+URZ+0xf0], R4 ;  /* 0x0000f004020075a7 */ /* 0x0044e400080011ff */
[----:B---3--:R-:W-:Y:S05]  /*7f40*/  @!P0 NANOSLEEP.SYNCS 0x989680 ;  /* 0x009896800000895d */ /* 0x008fea0003900000 */
[----:B------:R-:W3:Y:S02]  /*7f50*/  @!P0 SYNCS.PHASECHK.TRANS64 P0, [R2+URZ+0xf0], R4 ;  /* 0x0000f004020085a7 */ /* 0x000ee400080010ff */
[----:B---3--:R-:W-:Y:S05]  /*7f60*/  @!P0 BRA `(.L_x_49) ;  /* 0xfffffffc00f08947 */ /* 0x008fea000383ffff */
[----:B------:R-:W-:Y:S05]  /*7f70*/  BRA `(.L_x_135) ;  /* 0xffffffac00307947 */ /* 0x000fea000383ffff */
.L_x_50:
[----:B------:R-:W-:-:S07]  /*7f80*/  MOV R2, UR4 ;  /* 0x0000000400027c02 */ /* 0x000fce0008000f00 */
.L_x_136:
[----:B--2---:R2:W3:Y:S02]  /*7f90*/  SYNCS.PHASECHK.TRANS64.TRYWAIT P0, [R2+URZ+0xa0], R5 ;  /* 0x0000a005020075a7 */ /* 0x0044e400080011ff */
[----:B---3--:R-:W-:Y:S05]  /*7fa0*/  @!P0 NANOSLEEP.SYNCS 0x989680 ;  /* 0x009896800000895d */ /* 0x008fea0003900000 */
[----:B------:R-:W3:Y:S02]  /*7fb0*/  @!P0 SYNCS.PHASECHK.TRANS64 P0, [R2+URZ+0xa0], R5 ;  /* 0x0000a005020085a7 */ /* 0x000ee400080010ff */
[----:B---3--:R-:W-:Y:S05]  /*7fc0*/  @!P0 BRA `(.L_x_136) ;  /* 0xfffffffc00f08947 */ /* 0x008fea000383ffff */
[----:B------:R-:W-:Y:S05]  /*7fd0*/  BRA `(.L_x_137) ;  /* 0xffffffac00407947 */ /* 0x000fea000383ffff */
.L_x_51:
[----:B--2---:R2:W3:Y:S02]  /*7fe0*/  SYNCS.PHASECHK.TRANS64.TRYWAIT P1, [R2+URZ+0x90], R4 ;  /* 0x00009004020075a7 */ /* 0x0044e400080211ff */
[----:B---3--:R-:W-:Y:S05]  /*7ff0*/  @!P1 NANOSLEEP.SYNCS 0x989680 ;  /* 0x009896800000995d */ /* 0x008fea0003900000 */
[----:B------:R-:W3:Y:S02]  /*8000*/  @!P1 SYNCS.PHASECHK.TRANS64 P1, [R2+URZ+0x90], R4 ;  /* 0x00009004020095a7 */ /* 0x000ee400080210ff */
[----:B---3--:R-:W-:Y:S05]  /*8010*/  @!P1 BRA `(.L_x_51) ;  /* 0xfffffffc00f09947 */ /* 0x008fea000383ffff */
[----:B------:R-:W-:Y:S05]  /*8020*/  BRA `(.L_x_138) ;  /* 0xffffffac00707947 */ /* 0x000fea000383ffff */
.L_x_54:
[----:B------:R-:W-:-:S07]  /*8030*/  MOV R0, UR4 ;  /* 0x0000000400007c02 */ /* 0x000fce0008000f00 */
.L_x_139:
[----:B--2---:R2:W3:Y:S02]  /*8040*/  SYNCS.PHASECHK.TRANS64.TRYWAIT P0, [R0+URZ+0xa0], R2 ;  /* 0x0000a002000075a7 */ /* 0x0044e400080011ff */
[----:B---3--:R-:W-:Y:S05]  /*8050*/  @!P0 NANOSLEEP.SYNCS 0x989680 ;  /* 0x009896800000895d */ /* 0x008fea0003900000 */
[----:B------:R-:W3:Y:S02]  /*8060*/  @!P0 SYNCS.PHASECHK.TRANS64 P0, [R0+URZ+0xa0], R2 ;  /* 0x0000a002000085a7 */ /* 0x000ee400080010ff */
[----:B---3--:R-:W-:Y:S05]  /*8070*/  @!P0 BRA `(.L_x_139) ;  /* 0xfffffffc00f08947 */ /* 0x008fea000383ffff */
[----:B------:R-:W-:Y:S05]  /*8080*/  BRA `(.L_x_53) ;  /* 0xffffffac00c47947 */ /* 0x000fea000383ffff */
.L_x_61:
[----:B-1----:R1:W2:Y:S02]  /*8090*/  SYNCS.PHASECHK.TRANS64.TRYWAIT P1, [R0+URZ+0x90], R2 ;  /* 0x00009002000075a7 */ /* 0x0022a400080211ff */
[----:B--2---:R-:W-:Y:S05]  /*80a0*/  @!P1 NANOSLEEP.SYNCS 0x989680 ;  /* 0x009896800000995d */ /* 0x004fea0003900000 */
[----:B------:R-:W2:Y:S02]  /*80b0*/  @!P1 SYNCS.PHASECHK.TRANS64 P1, [R0+URZ+0x90], R2 ;  /* 0x00009002000095a7 */ /* 0x000ea400080210ff */
[----:B--2---:R-:W-:Y:S05]  /*80c0*/  @!P1 BRA `(.L_x_61) ;  /* 0xfffffffc00f09947 */ /* 0x004fea000383ffff */
[----:B------:R-:W-:Y:S05]  /*80d0*/  BRA `(.L_x_140) ;  /* 0xffffffb400587947 */ /* 0x000fea000383ffff */
.L_x_62:
[----:B------:R-:W-:-:S07]  /*80e0*/  MOV R2, UR46 ;  /* 0x0000002e00027c02 */ /* 0x000fce0008000f00 */
.L_x_141:
[----:B-1----:R1:W2:Y:S02]  /*80f0*/  SYNCS.PHASECHK.TRANS64.TRYWAIT P0, [R2+URZ+0xd0], R0 ;  /* 0x0000d000020075a7 */ /* 0x0022a400080011ff */
[----:B--2---:R-:W-:Y:S05]  /*8100*/  @!P0 NANOSLEEP.SYNCS 0x989680 ;  /* 0x009896800000895d */ /* 0x004fea0003900000 */
[----:B------:R-:W2:Y:S02]  /*8110*/  @!P0 SYNCS.PHASECHK.TRANS64 P0, [R2+URZ+0xd0], R0 ;  /* 0x0000d000020085a7 */ /* 0x000ea400080010ff */
[----:B--2---:R-:W-:Y:S05]  /*8120*/  @!P0 BRA `(.L_x_141) ;  /* 0xfffffffc00f08947 */ /* 0x004fea000383ffff */
[----:B------:R-:W-:Y:S05]  /*8130*/  BRA `(.L_x_142) ;  /* 0xffffffb400a87947 */ /* 0x000fea000383ffff */
.L_x_65:
[----:B------:R-:W-:Y:S07]  /*8140*/  MOV R0, UR7 ;  /* 0x0000000700007c02 */ /* 0x000fee0008000f00 */
.L_x_143:
[----:B-1----:R1:W2:Y:S02]  /*8150*/  SYNCS.PHASECHK.TRANS64.TRYWAIT P0, [R0+URZ], R2 ;  /* 0x00000002000075a7 */ /* 0x0022a400080011ff */
[----:B--2---:R-:W-:Y:S05]  /*8160*/  @!P0 NANOSLEEP.SYNCS 0x989680 ;  /* 0x009896800000895d */ /* 0x004fea0003900000 */
[----:B------:R-:W2:Y:S02]  /*8170*/  @!P0 SYNCS.PHASECHK.TRANS64 P0, [R0+URZ], R2 ;  /* 0x00000002000085a7 */ /* 0x000ea400080010ff */
[----:B--2---:R-:W-:Y:S05]  /*8180*/  @!P0 BRA `(.L_x_143) ;  /* 0xfffffffc00f08947 */ /* 0x004fea000383ffff */
[----:B------:R-:W-:Y:S05]  /*8190*/  BRA `(.L_x_64) ;  /* 0xffffffb400c47947 */ /* 0x000fea000383ffff */
.L_x_68:
[----:B------:R-:W-:-:S07]  /*81a0*/  MOV R0, UR4 ;  /* 0x0000000400007c02 */ /* 0x000fce0008000f00 */
.L_x_144:
[----:B--2---:R2:W4:Y:S02]  /*81b0*/  SYNCS.PHASECHK.TRANS64.TRYWAIT P0, [R0+URZ], R2 ;  /* 0x00000002000075a7 */ /* 0x00452400080011ff */
[----:B----4-:R-:W-:Y:S05]  /*81c0*/  @!P0 NANOSLEEP.SYNCS 0x989680 ;  /* 0x009896800000895d */ /* 0x010fea0003900000 */
[----:B------:R-:W4:Y:S02]  /*81d0*/  @!P0 SYNCS.PHASECHK.TRANS64 P0, [R0+URZ], R2 ;  /* 0x00000002000085a7 */ /* 0x000f2400080010ff */
[----:B----4-:R-:W-:Y:S05]  /*81e0*/  @!P0 BRA `(.L_x_144) ;  /* 0xfffffffc00f08947 */ /* 0x010fea000383ffff */
[----:B------:R-:W-:Y:S05]  /*81f0*/  BRA `(.L_x_145) ;  /* 0xffffffb800f07947 */ /* 0x000fea000383ffff */
.L_x_69:
[----:B------:R-:W-:-:S07]  /*8200*/  MOV R0, UR5 ;  /* 0x0000000500007c02 */ /* 0x000fce0008000f00 */
.L_x_146:
[----:B-1----:R1:W2:Y:S02]  /*8210*/  SYNCS.PHASECHK.TRANS64.TRYWAIT P0, [R0+URZ], R3 ;  /* 0x00000003000075a7 */ /* 0x0022a400080011ff */
[----:B--2---:R-:W-:Y:S05]  /*8220*/  @!P0 NANOSLEEP.SYNCS 0x989680 ;  /* 0x009896800000895d */ /* 0x004fea0003900000 */
[----:B------:R-:W2:Y:S02]  /*8230*/  @!P0 SYNCS.PHASECHK.TRANS64 P0, [R0+URZ], R3 ;  /* 0x00000003000085a7 */ /* 0x000ea400080010ff */
[----:B--2---:R-:W-:Y:S05]  /*8240*/  @!P0 BRA `(.L_x_146) ;  /* 0xfffffffc00f08947 */ /* 0x004fea000383ffff */
[----:B------:R-:W-:Y:S05]  /*8250*/  BRA `(.L_x_147) ;  /* 0xffffffb800fc7947 */ /* 0x000fea000383ffff */
.L_x_70:
[----:B------:R-:W-:-:S07]  /*8260*/  MOV R0, UR5 ;  /* 0x0000000500007c02 */ /* 0x000fce0008000f00 */
.L_x_148:
[----:B-1----:R1:W2:Y:S02]  /*8270*/  SYNCS.PHASECHK.TRANS64.TRYWAIT P0, [R0+URZ], R3 ;  /* 0x00000003000075a7 */ /* 0x0022a400080011ff */
[----:B--2---:R-:W-:Y:S05]  /*8280*/  @!P0 NANOSLEEP.SYNCS 0x989680 ;  /* 0x009896800000895d */ /* 0x004fea0003900000 */
[----:B------:R-:W2:Y:S02]  /*8290*/  @!P0 SYNCS.PHASECHK.TRANS64 P0, [R0+URZ], R3 ;  /* 0x00000003000085a7 */ /* 0x000ea400080010ff */
[----:B--2---:R-:W-:Y:S05]  /*82a0*/  @!P0 BRA `(.L_x_148) ;  /* 0xfffffffc00f08947 */ /* 0x004fea000383ffff */
[----:B------:R-:W-:Y:S05]  /*82b0*/  BRA `(.L_x_149) ;  /* 0xffffffbc00087947 */ /* 0x000fea000383ffff */
.L_x_71:
[----:B-1----:R-:W-:-:S07]  /*82c0*/  MOV R0, UR4 ;  /* 0x0000000400007c02 */ /* 0x002fce0008000f00 */
.L_x_150:
[----:B-1----:R1:W2:Y:S02]  /*82d0*/  SYNCS.PHASECHK.TRANS64.TRYWAIT P0, [R0+URZ], R2 ;  /* 0x00000002000075a7 */ /* 0x0022a400080011ff */
[----:B--2---:R-:W-:Y:S05]  /*82e0*/  @!P0 NANOSLEEP.SYNCS 0x989680 ;  /* 0x009896800000895d */ /* 0x004fea0003900000 */
[----:B------:R-:W2:Y:S02]  /*82f0*/  @!P0 SYNCS.PHASECHK.TRANS64 P0, [R0+URZ], R2 ;  /* 0x00000002000085a7 */ /* 0x000ea400080010ff */
[----:B--2---:R-:W-:Y:S05]  /*8300*/  @!P0 BRA `(.L_x_150) ;  /* 0xfffffffc00f08947 */ /* 0x004fea000383ffff */
[----:B------:R-:W-:Y:S05]  /*8310*/  BRA `(.L_x_151) ;  /* 0xffffffbc00147947 */ /* 0x000fea000383ffff */
.L_x_76:
[----:B--2---:R2:W3:Y:S02]  /*8320*/  SYNCS.PHASECHK.TRANS64.TRYWAIT P0, [R8+URZ+0x90], R0 ;  /* 0x00009000080075a7 */ /* 0x0044e400080011ff */
[----:B---3--:R-:W-:Y:S05]  /*8330*/  @!P0 NANOSLEEP.SYNCS 0x989680 ;  /* 0x009896800000895d */ /* 0x008fea0003900000 */
[----:B------:R-:W3:Y:S02]  /*8340*/  @!P0 SYNCS.PHASECHK.TRANS64 P0, [R8+URZ+0x90], R0 ;  /* 0x00009000080085a7 */ /* 0x000ee400080010ff */
[----:B---3--:R-:W-:Y:S05]  /*8350*/  @!P0 BRA `(.L_x_76) ;  /* 0xfffffffc00f08947 */ /* 0x008fea000383ffff */
[----:B------:R-:W-:Y:S05]  /*8360*/  BRA `(.L_x_152) ;  /* 0xffffffc000387947 */ /* 0x000fea000383ffff */
.L_x_79:
[----:B--2---:R-:W-:Y:S07]  /*8370*/  MOV R0, UR24 ;  /* 0x0000001800007c02 */ /* 0x004fee0008000f00 */
.L_x_153:
[----:B--2---:R2:W3:Y:S02]  /*8380*/  SYNCS.PHASECHK.TRANS64.TRYWAIT P1, [R0+URZ+0x88], R2 ;  /* 0x00008802000075a7 */ /* 0x0044e400080211ff */
[----:B---3--:R-:W-:Y:S05]  /*8390*/  @!P1 NANOSLEEP.SYNCS 0x989680 ;  /* 0x009896800000995d */ /* 0x008fea0003900000 */
[----:B------:R-:W3:Y:S02]  /*83a0*/  @!P1 SYNCS.PHASECHK.TRANS64 P1, [R0+URZ+0x88], R2 ;  /* 0x00008802000095a7 */ /* 0x000ee400080210ff */
[----:B---3--:R-:W-:Y:S05]  /*83b0*/  @!P1 BRA `(.L_x_153) ;  /* 0xfffffffc00f09947 */ /* 0x008fea000383ffff */
[----:B------:R-:W-:Y:S05]  /*83c0*/  BRA `(.L_x_78) ;  /* 0xffffffc400b07947 */ /* 0x000fea000383ffff */
.L_x_82:
[----:B------:R-:W-:Y:S07]  /*83d0*/  MOV R0, UR4 ;  /* 0x0000000400007c02 */ /* 0x000fee0008000f00 */
.L_x_154:
[----:B--2---:R2:W3:Y:S02]  /*83e0*/  SYNCS.PHASECHK.TRANS64.TRYWAIT P0, [R0+URZ+0x68], R2 ;  /* 0x00006802000075a7 */ /* 0x0044e400080011ff */
[----:B---3--:R-:W-:Y:S05]  /*83f0*/  @!P0 NANOSLEEP.SYNCS 0x989680 ;  /* 0x009896800000895d */ /* 0x008fea0003900000 */
[----:B------:R-:W3:Y:S02]  /*8400*/  @!P0 SYNCS.PHASECHK.TRANS64 P0, [R0+URZ+0x68], R2 ;  /* 0x00006802000085a7 */ /* 0x000ee400080010ff */
[----:B---3--:R-:W-:Y:S05]  /*8410*/  @!P0 BRA `(.L_x_154) ;  /* 0xfffffffc00f08947 */ /* 0x008fea000383ffff */
[----:B------:R-:W-:Y:S05]  /*8420*/  BRA `(.L_x_155) ;  /* 0xffffffc8000c7947 */ /* 0x000fea000383ffff */
.L_x_83:
[----:B------:R-:W-:Y:S07]  /*8430*/  MOV R2, UR5 ;  /* 0x0000000500027c02 */ /* 0x000fee0008000f00 */
.L_x_156:
[----:B--2---:R2:W3:Y:S02]  /*8440*/  SYNCS.PHASECHK.TRANS64.TRYWAIT P0, [R2+URZ+0x68], R0 ;  /* 0x00006800020075a7 */ /* 0x0044e400080011ff */
[----:B---3--:R-:W-:Y:S05]  /*8450*/  @!P0 NANOSLEEP.SYNCS 0x989680 ;  /* 0x009896800000895d */ /* 0x008fea0003900000 */
[----:B------:R-:W3:Y:S02]  /*8460*/  @!P0 SYNCS.PHASECHK.TRANS64 P0, [R2+URZ+0x68], R0 ;  /* 0x00006800020085a7 */ /* 0x000ee400080010ff */
[----:B---3--:R-:W-:Y:S05]  /*8470*/  @!P0 BRA `(.L_x_156) ;  /* 0xfffffffc00f08947 */ /* 0x008fea000383ffff */
[----:B------:R-:W-:Y:S05]  /*8480*/  BRA `(.L_x_157) ;  /* 0xffffffc800747947 */ /* 0x000fea000383ffff */
.L_x_85:
[----:B------:R-:W-:-:S07]  /*8490*/  MOV R0, UR4 ;  /* 0x0000000400007c02 */ /* 0x000fce0008000f00 */
.L_x_158:
[----:B---3--:R3:W4:Y:S02]  /*84a0*/  SYNCS.PHASECHK.TRANS64.TRYWAIT P0, [R0+URZ], R2 ;  /* 0x00000002000075a7 */ /* 0x00872400080011ff */
[----:B----4-:R-:W-:Y:S05]  /*84b0*/  @!P0 NANOSLEEP.SYNCS 0x989680 ;  /* 0x009896800000895d */ /* 0x010fea0003900000 */
[----:B------:R-:W4:Y:S02]  /*84c0*/  @!P0 SYNCS.PHASECHK.TRANS64 P0, [R0+URZ], R2 ;  /* 0x00000002000085a7 */ /* 0x000f2400080010ff */
[----:B----4-:R-:W-:Y:S05]  /*84d0*/  @!P0 BRA `(.L_x_158) ;  /* 0xfffffffc00f08947 */ /* 0x010fea000383ffff */
[----:B------:R-:W-:Y:S05]  /*84e0*/  BRA `(.L_x_159) ;  /* 0xffffffcc00087947 */ /* 0x000fea000383ffff */
.L_x_86:
[----:B------:R-:W-:-:S07]  /*84f0*/  MOV R0, UR5 ;  /* 0x0000000500007c02 */ /* 0x000fce0008000f00 */
.L_x_160:
[----:B--2---:R2:W3:Y:S02]  /*8500*/  SYNCS.PHASECHK.TRANS64.TRYWAIT P0, [R0+URZ], R2 ;  /* 0x00000002000075a7 */ /* 0x0044e400080011ff */
[----:B---3--:R-:W-:Y:S05]  /*8510*/  @!P0 NANOSLEEP.SYNCS 0x989680 ;  /* 0x009896800000895d */ /* 0x008fea0003900000 */
[----:B------:R-:W3:Y:S02]  /*8520*/  @!P0 SYNCS.PHASECHK.TRANS64 P0, [R0+URZ], R2 ;  /* 0x00000002000085a7 */ /* 0x000ee400080010ff */
[----:B---3--:R-:W-:Y:S05]  /*8530*/  @!P0 BRA `(.L_x_160) ;  /* 0xfffffffc00f08947 */ /* 0x008fea000383ffff */
[----:B------:R-:W-:Y:S05]  /*8540*/  BRA `(.L_x_161) ;  /* 0xffffffcc00147947 */ /* 0x000fea000383ffff */
.L_x_88:
[----:B-1----:R1:W2:Y:S02]  /*8550*/  SYNCS.PHASECHK.TRANS64.TRYWAIT P0, [R0+URZ+0x90], R2 ;  /* 0x00009002000075a7 */ /* 0x0022a400080011ff */
[----:B--2---:R-:W-:Y:S05]  /*8560*/  @!P0 NANOSLEEP.SYNCS 0x989680 ;  /* 0x009896800000895d */ /* 0x004fea0003900000 */
[----:B------:R-:W2:Y:S02]  /*8570*/  @!P0 SYNCS.PHASECHK.TRANS64 P0, [R0+URZ+0x90], R2 ;  /* 0x00009002000085a7 */ /* 0x000ea400080010ff */
[----:B--2---:R-:W-:Y:S05]  /*8580*/  @!P0 BRA `(.L_x_88) ;  /* 0xfffffffc00f08947 */ /* 0x004fea000383ffff */
[----:B------:R-:W-:Y:S05]  /*8590*/  BRA `(.L_x_162) ;  /* 0xffffffd000047947 */ /* 0x000fea000383ffff */
.L_x_98:
[----:B-1----:R1:W3:Y:S02]  /*85a0*/  SYNCS.PHASECHK.TRANS64.TRYWAIT P1, [R2+URZ+0x50], R0 ;  /* 0x00005000020075a7 */ /* 0x0022e400080211ff */
[----:B---3--:R-:W-:Y:S05]  /*85b0*/  @!P1 NANOSLEEP.SYNCS 0x989680 ;  /* 0x009896800000995d */ /* 0x008fea0003900000 */
[----:B------:R-:W3:Y:S02]  /*85c0*/  @!P1 SYNCS.PHASECHK.TRANS64 P1, [R2+URZ+0x50], R0 ;  /* 0x00005000020095a7 */ /* 0x000ee400080210ff */
[----:B---3--:R-:W-:Y:S05]  /*85d0*/  @!P1 BRA `(.L_x_98) ;  /* 0xfffffffc00f09947 */ /* 0x008fea000383ffff */
[----:B------:R-:W-:Y:S05]  /*85e0*/  BRA `(.L_x_97) ;  /* 0xffffffdc00847947 */ /* 0x000fea000383ffff */
.L_x_100:
[----:B--2---:R2:W3:Y:S02]  /*85f0*/  SYNCS.PHASECHK.TRANS64.TRYWAIT P0, [R71+URZ+0xb0], R3 ;  /* 0x0000b003470075a7 */ /* 0x0044e400080011ff */
[----:B---3--:R-:W-:Y:S05]  /*8600*/  @!P0 NANOSLEEP.SYNCS 0x989680 ;  /* 0x009896800000895d */ /* 0x008fea0003900000 */
[----:B------:R-:W3:Y:S02]  /*8610*/  @!P0 SYNCS.PHASECHK.TRANS64 P0, [R71+URZ+0xb0], R3 ;  /* 0x0000b003470085a7 */ /* 0x000ee400080010ff */
[----:B---3--:R-:W-:Y:S05]  /*8620*/  @!P0 BRA `(.L_x_100) ;  /* 0xfffffffc00f08947 */ /* 0x008fea000383ffff */
[----:B------:R-:W-:Y:S05]  /*8630*/  BRA `(.L_x_99) ;  /* 0xffffffdc00fc7947 */ /* 0x000fea000383ffff */
.L_x_111:
[----:B-1----:R1:W2:Y:S02]  /*8640*/  SYNCS.PHASECHK.TRANS64.TRYWAIT P0, [R2+URZ+0x50], R74 ;  /* 0x0000504a020075a7 */ /* 0x0022a400080011ff */
[----:B--2---:R-:W-:Y:S05]  /*8650*/  @!P0 NANOSLEEP.SYNCS 0x989680 ;  /* 0x009896800000895d */ /* 0x004fea0003900000 */
[----:B------:R-:W2:Y:S02]  /*8660*/  @!P0 SYNCS.PHASECHK.TRANS64 P0, [R2+URZ+0x50], R74 ;  /* 0x0000504a020085a7 */ /* 0x000ea400080010ff */
[----:B--2---:R-:W-:Y:S05]  /*8670*/  @!P0 BRA `(.L_x_111) ;  /* 0xfffffffc00f08947 */ /* 0x004fea000383ffff */
[----:B------:R-:W-:Y:S05]  /*8680*/  BRA `(.L_x_110) ;  /* 0xffffffe800487947 */ /* 0x000fea000383ffff */
        .weak           $__internal_0_$__cuda_sm10x_tcgen05_guardrail_trap_col_being_dealloced_not_returned_by_alloc
        .type           $__internal_0_$__cuda_sm10x_tcgen05_guardrail_trap_col_being_dealloced_not_returned_by_alloc,@function
        .size           $__internal_0_$__cuda_sm10x_tcgen05_guardrail_trap_col_being_dealloced_not_returned_by_alloc,($__internal_1_$__cuda_sm10x_tcgen05_guardrail_trap_phase_invalid_during_alloc - $__internal_0_$__cuda_sm10x_tcgen05_guardrail_trap_col_being_dealloced_not_returned_by_alloc)
$__internal_0_$__cuda_sm10x_tcgen05_guardrail_trap_col_being_dealloced_not_returned_by_alloc:
[----:B------:R-:W-:Y:S05]  /*8690*/  BPT.TRAP 0x1 ;  /* 0x000000040000795c */ /* 0x000fea0000300000 */
[----:B------:R-:W-:-:S04]  /*86a0*/  HFMA2 R3, -RZ, RZ, 0, 0 ;  /* 0x00000000ff037431 */ /* 0x000fc800000001ff */
[----:B------:R-:W-:Y:S05]  /*86b0*/  RET.REL.NODEC R2 `(_ZN7cutlass13device_kernelINS_4gemm6kernel13GemmUniversalIN4cute5tupleIJiiiiEEENS1_10collective13CollectiveMmaINS1_35MainloopSm100TmaUmmaWarpSpecializedILi5ELi2ELi4ENS5_IJNS4_1CILi2EEENSA_ILi1EEESC_EEEEENS5_IJNSA_ILi64EEESF_SF_EEENS_10tfloat32_tENS5_IJlSC_lEEESH_SI_NS4_8TiledMMAINS4_8MMA_AtomIJNS4_17SM100_MMA_TF32_SSISH_SH_fLi64ELi64ELNS4_4UMMA5MajorE0ELSN_0ELNSM_7ScaleInE0ELSO_0EEEEEENS4_6LayoutINS5_IJSC_SC_SC_EEENS5_IJNSA_ILi0EEEST_ST_EEEEENS5_IJNS4_10UnderscoreESW_SW_EEEEENS4_13SM90_TMA_LOADENS4_14ComposedLayoutINS4_7SwizzleILi3ELi4ELi3EEENS4_18smem_ptr_flag_bitsILi32EEENSR_INS5_IJNSA_ILi8EEENSA_ILi32EEEEEENS5_IJS16_SC_EEEEEEEvNS4_8identityENS4_23SM90_TMA_LOAD_MULTICASTES1A_vS1B_EENS_8epilogue10collective18CollectiveEpilogueINS1E_23Sm100TmaWarpSpecializedILi3ELi2ELi16ELb1ELb0EEEJSG_NS5_IJNSR_ISF_SC_EENSR_IS16_SC_EEEEESH_SI_SH_SI_NS1E_6fusion15FusionCallbacksIS1I_NS1M_17LinearCombinationISH_fSH_fLNS_15FloatRoundStyleE2EEESG_S1L_JEEENS4_5SM1004TMEM4LOAD26SM100_TMEM_LOAD_16dp128b8xESZ_S1A_NS4_17SM75_U32x4_LDSM_NENS4_14SM90_TMA_STOREES1A_NS4_17SM90_U32x4_STSM_NENS4_39AutoVectorizingCopyWithAssumedAlignmentILi128EEEEEEvvEEEEvNT_6ParamsE) ;  /* 0xffffff7802507950 */ /* 0x000fea0003c3ffff */
        .weak           $__internal_1_$__cuda_sm10x_tcgen05_guardrail_trap_phase_invalid_during_alloc
        .type           $__internal_1_$__cuda_sm10x_tcgen05_guardrail_trap_phase_invalid_during_alloc,@function
        .size           $__internal_1_$__cuda_sm10x_tcgen05_guardrail_trap_phase_invalid_during_alloc,($__internal_2_$__cuda_sm10x_tcgen05_guardrail_trap_unallocated_columns_being_dealloced - $__internal_1_$__cuda_sm10x_tcgen05_guardrail_trap_phase_invalid_during_alloc)
$__internal_1_$__cuda_sm10x_tcgen05_guardrail_trap_phase_invalid_during_alloc:
[----:B------:R-:W-:Y:S05]  /*86c0*/  BPT.TRAP 0x1 ;  /* 0x000000040000795c */ /* 0x000fea0000300000 */
[----:B------:R-:W-:-:S04]  /*86d0*/  MOV R5, 0x0 ;  /* 0x0000000000057802 */ /* 0x000fc80000000f00 */
[----:B------:R-:W-:Y:S05]  /*86e0*/  RET.REL.NODEC R4 `(_ZN7cutlass13device_kernelINS_4gemm6kernel13GemmUniversalIN4cute5tupleIJiiiiEEENS1_10collective13CollectiveMmaINS1_35MainloopSm100TmaUmmaWarpSpecializedILi5ELi2ELi4ENS5_IJNS4_1CILi2EEENSA_ILi1EEESC_EEEEENS5_IJNSA_ILi64EEESF_SF_EEENS_10tfloat32_tENS5_IJlSC_lEEESH_SI_NS4_8TiledMMAINS4_8MMA_AtomIJNS4_17SM100_MMA_TF32_SSISH_SH_fLi64ELi64ELNS4_4UMMA5MajorE0ELSN_0ELNSM_7ScaleInE0ELSO_0EEEEEENS4_6LayoutINS5_IJSC_SC_SC_EEENS5_IJNSA_ILi0EEEST_ST_EEEEENS5_IJNS4_10UnderscoreESW_SW_EEEEENS4_13SM90_TMA_LOADENS4_14ComposedLayoutINS4_7SwizzleILi3ELi4ELi3EEENS4_18smem_ptr_flag_bitsILi32EEENSR_INS5_IJNSA_ILi8EEENSA_ILi32EEEEEENS5_IJS16_SC_EEEEEEEvNS4_8identityENS4_23SM90_TMA_LOAD_MULTICASTES1A_vS1B_EENS_8epilogue10collective18CollectiveEpilogueINS1E_23Sm100TmaWarpSpecializedILi3ELi2ELi16ELb1ELb0EEEJSG_NS5_IJNSR_ISF_SC_EENSR_IS16_SC_EEEEESH_SI_SH_SI_NS1E_6fusion15FusionCallbacksIS1I_NS1M_17LinearCombinationISH_fSH_fLNS_15FloatRoundStyleE2EEESG_S1L_JEEENS4_5SM1004TMEM4LOAD26SM100_TMEM_LOAD_16dp128b8xESZ_S1A_NS4_17SM75_U32x4_LDSM_NENS4_14SM90_TMA_STOREES1A_NS4_17SM90_U32x4_STSM_NENS4_39AutoVectorizingCopyWithAssumedAlignmentILi128EEEEEEvvEEEEvNT_6ParamsE) ;  /* 0xffffff7804447950 */ /* 0x000fea0003c3ffff */
        .weak           $__internal_2_$__cuda_sm10x_tcgen05_guardrail_trap_unallocated_columns_being_dealloced
        .type           $__internal_2_$__cuda_sm10x_tcgen05_guardrail_trap_unallocated_columns_being_dealloced,@function
        .size           $__internal_2_$__cuda_sm10x_tcgen05_guardrail_trap_unallocated_columns_being_dealloced,(.L_x_164 - $__internal_2_$__cuda_sm10x_tcgen05_guardrail_trap_unallocated_columns_being_dealloced)
$__internal_2_$__cuda_sm10x_tcgen05_guardrail_trap_unallocated_columns_being_dealloced:
[----:B------:R-:W-:Y:S05]  /*86f0*/  BPT.TRAP 0x1 ;  /* 0x000000040000795c */ /* 0x000fea0000300000 */
[----:B------:R-:W-:-:S04]  /*8700*/  HFMA2 R3, -RZ, RZ, 0, 0 ;  /* 0x00000000ff037431 */ /* 0x000fc800000001ff */
[----:B------:R-:W-:Y:S05]  /*8710*/  RET.REL.NODEC R2 `(_ZN7cutlass13device_kernelINS_4gemm6kernel13GemmUniversalIN4cute5tupleIJiiiiEEENS1_10collective13CollectiveMmaINS1_35MainloopSm100TmaUmmaWarpSpecializedILi5ELi2ELi4ENS5_IJNS4_1CILi2EEENSA_ILi1EEESC_EEEEENS5_IJNSA_ILi64EEESF_SF_EEENS_10tfloat32_tENS5_IJlSC_lEEESH_SI_NS4_8TiledMMAINS4_8MMA_AtomIJNS4_17SM100_MMA_TF32_SSISH_SH_fLi64ELi64ELNS4_4UMMA5MajorE0ELSN_0ELNSM_7ScaleInE0ELSO_0EEEEEENS4_6LayoutINS5_IJSC_SC_SC_EEENS5_IJNSA_ILi0EEEST_ST_EEEEENS5_IJNS4_10UnderscoreESW_SW_EEEEENS4_13SM90_TMA_LOADENS4_14ComposedLayoutINS4_7SwizzleILi3ELi4ELi3EEENS4_18smem_ptr_flag_bitsILi32EEENSR_INS5_IJNSA_ILi8EEENSA_ILi32EEEEEENS5_IJS16_SC_EEEEEEEvNS4_8identityENS4_23SM90_TMA_LOAD_MULTICASTES1A_vS1B_EENS_8epilogue10collective18CollectiveEpilogueINS1E_23Sm100TmaWarpSpecializedILi3ELi2ELi16ELb1ELb0EEEJSG_NS5_IJNSR_ISF_SC_EENSR_IS16_SC_EEEEESH_SI_SH_SI_NS1E_6fusion15FusionCallbacksIS1I_NS1M_17LinearCombinationISH_fSH_fLNS_15FloatRoundStyleE2EEESG_S1L_JEEENS4_5SM1004TMEM4LOAD26SM100_TMEM_LOAD_16dp128b8xESZ_S1A_NS4_17SM75_U32x4_LDSM_NENS4_14SM90_TMA_STOREES1A_NS4_17SM90_U32x4_STSM_NENS4_39AutoVectorizingCopyWithAssumedAlignmentILi128EEEEEEvvEEEEvNT_6ParamsE) ;  /* 0xffffff7802387950 */ /* 0x000fea0003c3ffff */
.L_x_163:
[----:B------:R-:W-:-:S00]  /*8720*/  BRA `(.L_x_163) ;  /* 0xfffffffc00fc7947 */ /* 0x000fc0000383ffff */
[----:B------:R-:W-:-:S00]  /*8730*/  NOP ;  /* 0x0000000000007918 */ /* 0x000fc00000000000 */
        /* <DEDUP_REMOVED lines=12> */
.L_x_164:


//--------------------- .nv.global.init           --------------------------
	.section	.nv.global.init,"aw",@progbits
.nv.global.init:
	.type		$str$27,@object
	.size		$str$27,($str$28 - $str$27)
$str$27:
        /*0000*/ 	.byte	0x28, 0x61, 0x64, 0x64, 0x72, 0x65, 0x73, 0x73, 0x20, 0x26, 0x20, 0x6d, 0x61, 0x73, 0x6b, 0x29
        /*0010*/ 	.byte	0x20, 0x3d, 0x3d, 0x20, 0x30, 0x00
	.type		$str$28,@object
	.size		$str$28,($str$26 - $str$28)
$str$28:
        /*0016*/ 	.byte	0x2f, 0x74, 0x6d, 0x70, 0x2f, 0x63, 0x75, 0x74, 0x6c, 0x61, 0x73, 0x73, 0x5f, 0x73, 0x77, 0x65
        /*0026*/ 	.byte	0x65, 0x70, 0x5f, 0x73, 0x72, 0x63, 0x2f, 0x69, 0x6e, 0x63, 0x6c, 0x75, 0x64, 0x65, 0x2f, 0x63
        /*0036*/ 	.byte	0x75, 0x74, 0x65, 0x2f, 0x70, 0x6f, 0x69, 0x6e, 0x74, 0x65, 0x72, 0x5f, 0x66, 0x6c, 0x61, 0x67
        /*0046*/ 	.byte	0x67, 0x65, 0x64, 0x2e, 0x68, 0x70, 0x70, 0x00
	.type		$str$26,@object
	.size		$str$26,($str$25 - $str$26)
$str$26:
        /*004e*/ 	.byte	0x2f, 0x74, 0x6d, 0x70, 0x2f, 0x63, 0x75, 0x74, 0x6c, 0x61, 0x73, 0x73, 0x5f, 0x73, 0x77, 0x65
        /*005e*/ 	.byte	0x65, 0x70, 0x5f, 0x73, 0x72, 0x63, 0x2f, 0x69, 0x6e, 0x63, 0x6c, 0x75, 0x64, 0x65, 0x2f, 0x63
        /*006e*/ 	.byte	0x75, 0x74, 0x65, 0x2f, 0x61, 0x74, 0x6f, 0x6d, 0x2f, 0x63, 0x6f, 0x70, 0x79, 0x5f, 0x74, 0x72
        /*007e*/ 	.byte	0x61, 0x69, 0x74, 0x73, 0x5f, 0x73, 0x6d, 0x31, 0x30, 0x30, 0x2e, 0x68, 0x70, 0x70, 0x00
	.type		$str$25,@object
	.size		$str$25,(__unnamed_1 - $str$25)
$str$25:
        /*008d*/ 	.byte	0x28, 0x28, 0x75, 0x69, 0x6e, 0x74, 0x33, 0x32, 0x5f, 0x74, 0x28, 0x74, 0x68, 0x72, 0x65, 0x61
        /*009d*/ 	.byte	0x64, 0x49, 0x64, 0x78, 0x2e, 0x78, 0x29, 0x20, 0x2f, 0x20, 0x33, 0x32, 0x29, 0x20, 0x25, 0x20
        /*00ad*/ 	.byte	0x34, 0x29, 0x20, 0x3d, 0x3d, 0x20, 0x28, 0x28, 0x28, 0x74, 0x6d, 0x65, 0x6d, 0x5f, 0x61, 0x64
        /*00bd*/ 	.byte	0x64, 0x72, 0x20, 0x3e, 0x3e, 0x20, 0x31, 0x36, 0x29, 0x20, 0x2f, 0x20, 0x33, 0x32, 0x29, 0x20
        /*00cd*/ 	.byte	0x25, 0x20, 0x34, 0x29, 0x00
	.type		__unnamed_1,@object
	.size		__unnamed_1,(__unnamed_2 - __unnamed_1)
__unnamed_1:
        /*00d2*/ 	.byte	0x61, 0x75, 0x74, 0x6f, 0x20, 0x63, 0x75, 0x74, 0x65, 0x3a, 0x3a, 0x61, 0x73, 0x5f, 0x70, 0x6f
        /* <DEDUP_REMOVED lines=24> */
        /*0262*/ 	.byte	0x30, 0x34, 0x38, 0x3e, 0x3e, 0x3e, 0x3e, 0x5d, 0x00
	.type		__unnamed_2,@object
	.size		__unnamed_2,(.L_2 - __unnamed_2)
__unnamed_2:
        /* <DEDUP_REMOVED lines=45> */
        /*053b*/ 	.byte	0x3e, 0x3e, 0x3e, 0x5d, 0x00
.L_2:


//--------------------- .nv.shared._ZN7cutlass13device_kernelINS_4gemm6kernel13GemmUniversalIN4cute5tupleIJiiiiEEENS1_10collective13CollectiveMmaINS1_35MainloopSm100TmaUmmaWarpSpecializedILi5ELi2ELi4ENS5_IJNS4_1CILi2EEENSA_ILi1EEESC_EEEEENS5_IJNSA_ILi64EEESF_SF_EEENS_10tfloat32_tENS5_IJlSC_lEEESH_SI_NS4_8TiledMMAINS4_8MMA_AtomIJNS4_17SM100_MMA_TF32_SSISH_SH_fLi64ELi64ELNS4_4UMMA5MajorE0ELSN_0ELNSM_7ScaleInE0ELSO_0EEEEEENS4_6LayoutINS5_IJSC_SC_SC_EEENS5_IJNSA_ILi0EEEST_ST_EEEEENS5_IJNS4_10UnderscoreESW_SW_EEEEENS4_13SM90_TMA_LOADENS4_14ComposedLayoutINS4_7SwizzleILi3ELi4ELi3EEENS4_18smem_ptr_flag_bitsILi32EEENSR_INS5_IJNSA_ILi8EEENSA_ILi32EEEEEENS5_IJS16_SC_EEEEEEEvNS4_8identityENS4_23SM90_TMA_LOAD_MULTICASTES1A_vS1B_EENS_8epilogue10collective18CollectiveEpilogueINS1E_23Sm100TmaWarpSpecializedILi3ELi2ELi16ELb1ELb0EEEJSG_NS5_IJNSR_ISF_SC_EENSR_IS16_SC_EEEEESH_SI_SH_SI_NS1E_6fusion15FusionCallbacksIS1I_NS1M_17LinearCombinationISH_fSH_fLNS_15FloatRoundStyleE2EEESG_S1L_JEEENS4_5SM1004TMEM4LOAD26SM100_TMEM_LOAD_16dp128b8xESZ_S1A_NS4_17SM75_U32x4_LDSM_NENS4_14SM90_TMA_STOREES1A_NS4_17SM90_U32x4_STSM_NENS4_39AutoVectorizingCopyWithAssumedAlignmentILi128EEEEEEvvEEEEvNT_6ParamsE --------------------------
	.section	.nv.shared._ZN7cutlass13device_kernelINS_4gemm6kernel13GemmUniversalIN4cute5tupleIJiiiiEEENS1_10collective13CollectiveMmaINS1_35MainloopSm100TmaUmmaWarpSpecializedILi5ELi2ELi4ENS5_IJNS4_1CILi2EEENSA_ILi1EEESC_EEEEENS5_IJNSA_ILi64EEESF_SF_EEENS_10tfloat32_tENS5_IJlSC_lEEESH_SI_NS4_8TiledMMAINS4_8MMA_AtomIJNS4_17SM100_MMA_TF32_SSISH_SH_fLi64ELi64ELNS4_4UMMA5MajorE0ELSN_0ELNSM_7ScaleInE0ELSO_0EEEEEENS4_6LayoutINS5_IJSC_SC_SC_EEENS5_IJNSA_ILi0EEEST_ST_EEEEENS5_IJNS4_10UnderscoreESW_SW_EEEEENS4_13SM90_TMA_LOADENS4_14ComposedLayoutINS4_7SwizzleILi3ELi4ELi3EEENS4_18smem_ptr_flag_bitsILi32EEENSR_INS5_IJNSA_ILi8EEENSA_ILi32EEEEEENS5_IJS16_SC_EEEEEEEvNS4_8identityENS4_23SM90_TMA_LOAD_MULTICASTES1A_vS1B_EENS_8epilogue10collective18CollectiveEpilogueINS1E_23Sm100TmaWarpSpecializedILi3ELi2ELi16ELb1ELb0EEEJSG_NS5_IJNSR_ISF_SC_EENSR_IS16_SC_EEEEESH_SI_SH_SI_NS1E_6fusion15FusionCallbacksIS1I_NS1M_17LinearCombinationISH_fSH_fLNS_15FloatRoundStyleE2EEESG_S1L_JEEENS4_5SM1004TMEM4LOAD26SM100_TMEM_LOAD_16dp128b8xESZ_S1A_NS4_17SM75_U32x4_LDSM_NENS4_14SM90_TMA_STOREES1A_NS4_17SM90_U32x4_STSM_NENS4_39AutoVectorizingCopyWithAssumedAlignmentILi128EEEEEEvvEEEEvNT_6ParamsE,"aw",@nobits
	.sectionflags	@""
	.align	16
	.zero		1024


//--------------------- .nv.shared.reserved.0     --------------------------
	.section	.nv.shared.reserved.0,"aw",@nobits
	.weak		__nv_reservedSMEM_offset_0_alias
	.size		__nv_reservedSMEM_offset_0_alias, 0, 64
	.other		__nv_reservedSMEM_offset_0_alias,@"STO_CUDA_RESERVED_SHARED STV_DEFAULT"
__nv_reservedSMEM_offset_0_alias:
	.zero		0
.nv.shared.reserved.0:
	.zero		64
	.weak		__nv_reservedSMEM_tcgen05_partition
	.type		__nv_reservedSMEM_tcgen05_partition,@object
	.size		__nv_reservedSMEM_tcgen05_partition,(.L_0 - __nv_reservedSMEM_tcgen05_partition)
__nv_reservedSMEM_tcgen05_partition:
	.zero		32
.L_0:


//--------------------- .nv.global                --------------------------
	.section	.nv.global,"aw",@nobits
.nv.global:
	.type		_ZN40_INTERNAL_7113be9b_4_k_cu_319a30a5_111144cute1_E,@object
	.size		_ZN40_INTERNAL_7113be9b_4_k_cu_319a30a5_111144cute1_E,(_ZN40_INTERNAL_7113be9b_4_k_cu_319a30a5_111144cuda3std3__45__cpo6cbeginE - _ZN40_INTERNAL_7113be9b_4_k_cu_319a30a5_111144cute1_E)
_ZN40_INTERNAL_7113be9b_4_k_cu_319a30a5_111144cute1_E:
	.zero		1
	.type		_ZN40_INTERNAL_7113be9b_4_k_cu_319a30a5_111144cuda3std3__45__cpo6cbeginE,@object
	.size		_ZN40_INTERNAL_7113be9b_4_k_cu_319a30a5_111144cuda3std3__45__cpo6cbeginE,(_ZN40_INTERNAL_7113be9b_4_k_cu_319a30a5_111144cuda3std3__48in_placeE - _ZN40_INTERNAL_7113be9b_4_k_cu_319a30a5_111144cuda3std3__45__cpo6cbeginE)
_ZN40_INTERNAL_7113be9b_4_k_cu_319a30a5_111144cuda3std3__45__cpo6cbeginE:
	.zero		1
	.type		_ZN40_INTERNAL_7113be9b_4_k_cu_319a30a5_111144cuda3std3__48in_placeE,@object
	.size		_ZN40_INTERNAL_7113be9b_4_k_cu_319a30a5_111144cuda3std3__48in_placeE,(_ZN40_INTERNAL_7113be9b_4_k_cu_319a30a5_111144cuda3std6ranges3__45__cpo9iter_moveE - _ZN40_INTERNAL_7113be9b_4_k_cu_319a30a5_111144cuda3std3__48in_placeE)
_ZN40_INTERNAL_7113be9b_4_k_cu_319a30a5_111144cuda3std3__48in_placeE:
	.zero		1
	.type		_ZN40_INTERNAL_7113be9b_4_k_cu_319a30a5_111144cuda3std6ranges3__45__cpo9iter_moveE,@object
	.size		_ZN40_INTERNAL_7113be9b_4_k_cu_319a30a5_111144cuda3std6ranges3__45__cpo9iter_moveE,(_ZN40_INTERNAL_7113be9b_4_k_cu_319a30a5_111144cuda3std3__45__cpo5beginE - _ZN40_INTERNAL_7113be9b_4_k_cu_319a30a5_111144cuda3std6ranges3__45__cpo9iter_moveE)
_ZN40_INTERNAL_7113be9b_4_k_cu_319a30a5_111144cuda3std6ranges3__45__cpo9iter_moveE:
	.zero		1
	.type		_ZN40_INTERNAL_7113be9b_4_k_cu_319a30a5_111144cuda3std3__45__cpo5beginE,@object
	.size		_ZN40_INTERNAL_7113be9b_4_k_cu_319a30a5_111144cuda3std3__45__cpo5beginE,(_ZN40_INTERNAL_7113be9b_4_k_cu_319a30a5_111144cuda3std3__442_GLOBAL__N__7113be9b_4_k_cu_319a30a5_111146ignoreE - _ZN40_INTERNAL_7113be9b_4_k_cu_319a30a5_111144cuda3std3__45__cpo5beginE)
_ZN40_INTERNAL_7113be9b_4_k_cu_319a30a5_111144cuda3std3__45__cpo5beginE:
	.zero		1
	.type		_ZN40_INTERNAL_7113be9b_4_k_cu_319a30a5_111144cuda3std3__442_GLOBAL__N__7113be9b_4_k_cu_319a30a5_111146ignoreE,@object
	.size		_ZN40_INTERNAL_7113be9b_4_k_cu_319a30a5_111144cuda3std3__442_GLOBAL__N__7113be9b_4_k_cu_319a30a5_111146ignoreE,(_ZN40_INTERNAL_7113be9b_4_k_cu_319a30a5_111144cute7productE - _ZN40_INTERNAL_7113be9b_4_k_cu_319a30a5_111144cuda3std3__442_GLOBAL__N__7113be9b_4_k_cu_319a30a5_111146ignoreE)
_ZN40_INTERNAL_7113be9b_4_k_cu_319a30a5_111144cuda3std3__442_GLOBAL__N__7113be9b_4_k_cu_319a30a5_111146ignoreE:
	.zero		1
	.type		_ZN40_INTERNAL_7113be9b_4_k_cu_319a30a5_111144cute7productE,@object
	.size		_ZN40_INTERNAL_7113be9b_4_k_cu_319a30a5_111144cute7productE,(_ZN40_INTERNAL_7113be9b_4_k_cu_319a30a5_111144cuda3std3__45__cpo3endE - _ZN40_INTERNAL_7113be9b_4_k_cu_319a30a5_111144cute7productE)
_ZN40_INTERNAL_7113be9b_4_k_cu_319a30a5_111144cute7productE:
	.zero		1
	.type		_ZN40_INTERNAL_7113be9b_4_k_cu_319a30a5_111144cuda3std3__45__cpo3endE,@object
	.size		_ZN40_INTERNAL_7113be9b_4_k_cu_319a30a5_111144cuda3std3__45__cpo3endE,(_ZN40_INTERNAL_7113be9b_4_k_cu_319a30a5_111144cuda3std3__419piecewise_constructE - _ZN40_INTERNAL_7113be9b_4_k_cu_319a30a5_111144cuda3std3__45__cpo3endE)
_ZN40_INTERNAL_7113be9b_4_k_cu_319a30a5_111144cuda3std3__45__cpo3endE:
	.zero		1
	.type		_ZN40_INTERNAL_7113be9b_4_k_cu_319a30a5_111144cuda3std3__419piecewise_constructE,@object
	.size		_ZN40_INTERNAL_7113be9b_4_k_cu_319a30a5_111144cuda3std3__419piecewise_constructE,(_ZN40_INTERNAL_7113be9b_4_k_cu_319a30a5_111144cuda3std3__45__cpo4cendE - _ZN40_INTERNAL_7113be9b_4_k_cu_319a30a5_111144cuda3std3__419piecewise_constructE)
_ZN40_INTERNAL_7113be9b_4_k_cu_319a30a5_111144cuda3std3__419piecewise_constructE:
	.zero		1
	.type		_ZN40_INTERNAL_7113be9b_4_k_cu_319a30a5_111144cuda3std3__45__cpo4cendE,@object
	.size		_ZN40_INTERNAL_7113be9b_4_k_cu_319a30a5_111144cuda3std3__45__cpo4cendE,(_ZN40_INTERNAL_7113be9b_4_k_cu_319a30a5_111144cuda3std6ranges3__45__cpo4swapE - _ZN40_INTERNAL_7113be9b_4_k_cu_319a30a5_111144cuda3std3__45__cpo4cendE)
_ZN40_INTERNAL_7113be9b_4_k_cu_319a30a5_111144cuda3std3__45__cpo4cendE:
	.zero		1
	.type		_ZN40_INTERNAL_7113be9b_4_k_cu_319a30a5_111144cuda3std6ranges3__45__cpo4swapE,@object
	.size		_ZN40_INTERNAL_7113be9b_4_k_cu_319a30a5_111144cuda3std6ranges3__45__cpo4swapE,(.L_10 - _ZN40_INTERNAL_7113be9b_4_k_cu_319a30a5_111144cuda3std6ranges3__45__cpo4swapE)
_ZN40_INTERNAL_7113be9b_4_k_cu_319a30a5_111144cuda3std6ranges3__45__cpo4swapE:
	.zero		1
.L_10:


//--------------------- .nv.constant0._ZN7cutlass13device_kernelINS_4gemm6kernel13GemmUniversalIN4cute5tupleIJiiiiEEENS1_10collective13CollectiveMmaINS1_35MainloopSm100TmaUmmaWarpSpecializedILi5ELi2ELi4ENS5_IJNS4_1CILi2EEENSA_ILi1EEESC_EEEEENS5_IJNSA_ILi64EEESF_SF_EEENS_10tfloat32_tENS5_IJlSC_lEEESH_SI_NS4_8TiledMMAINS4_8MMA_AtomIJNS4_17SM100_MMA_TF32_SSISH_SH_fLi64ELi64ELNS4_4UMMA5MajorE0ELSN_0ELNSM_7ScaleInE0ELSO_0EEEEEENS4_6LayoutINS5_IJSC_SC_SC_EEENS5_IJNSA_ILi0EEEST_ST_EEEEENS5_IJNS4_10UnderscoreESW_SW_EEEEENS4_13SM90_TMA_LOADENS4_14ComposedLayoutINS4_7SwizzleILi3ELi4ELi3EEENS4_18smem_ptr_flag_bitsILi32EEENSR_INS5_IJNSA_ILi8EEENSA_ILi32EEEEEENS5_IJS16_SC_EEEEEEEvNS4_8identityENS4_23SM90_TMA_LOAD_MULTICASTES1A_vS1B_EENS_8epilogue10collective18CollectiveEpilogueINS1E_23Sm100TmaWarpSpecializedILi3ELi2ELi16ELb1ELb0EEEJSG_NS5_IJNSR_ISF_SC_EENSR_IS16_SC_EEEEESH_SI_SH_SI_NS1E_6fusion15FusionCallbacksIS1I_NS1M_17LinearCombinationISH_fSH_fLNS_15FloatRoundStyleE2EEESG_S1L_JEEENS4_5SM1004TMEM4LOAD26SM100_TMEM_LOAD_16dp128b8xESZ_S1A_NS4_17SM75_U32x4_LDSM_NENS4_14SM90_TMA_STOREES1A_NS4_17SM90_U32x4_STSM_NENS4_39AutoVectorizingCopyWithAssumedAlignmentILi128EEEEEEvvEEEEvNT_6ParamsE --------------------------
	.section	.nv.constant0._ZN7cutlass13device_kernelINS_4gemm6kernel13GemmUniversalIN4cute5tupleIJiiiiEEENS1_10collective13CollectiveMmaINS1_35MainloopSm100TmaUmmaWarpSpecializedILi5ELi2ELi4ENS5_IJNS4_1CILi2EEENSA_ILi1EEESC_EEEEENS5_IJNSA_ILi64EEESF_SF_EEENS_10tfloat32_tENS5_IJlSC_lEEESH_SI_NS4_8TiledMMAINS4_8MMA_AtomIJNS4_17SM100_MMA_TF32_SSISH_SH_fLi64ELi64ELNS4_4UMMA5MajorE0ELSN_0ELNSM_7ScaleInE0ELSO_0EEEEEENS4_6LayoutINS5_IJSC_SC_SC_EEENS5_IJNSA_ILi0EEEST_ST_EEEEENS5_IJNS4_10UnderscoreESW_SW_EEEEENS4_13SM90_TMA_LOADENS4_14ComposedLayoutINS4_7SwizzleILi3ELi4ELi3EEENS4_18smem_ptr_flag_bitsILi32EEENSR_INS5_IJNSA_ILi8EEENSA_ILi32EEEEEENS5_IJS16_SC_EEEEEEEvNS4_8identityENS4_23SM90_TMA_LOAD_MULTICASTES1A_vS1B_EENS_8epilogue10collective18CollectiveEpilogueINS1E_23Sm100TmaWarpSpecializedILi3ELi2ELi16ELb1ELb0EEEJSG_NS5_IJNSR_ISF_SC_EENSR_IS16_SC_EEEEESH_SI_SH_SI_NS1E_6fusion15FusionCallbacksIS1I_NS1M_17LinearCombinationISH_fSH_fLNS_15FloatRoundStyleE2EEESG_S1L_JEEENS4_5SM1004TMEM4LOAD26SM100_TMEM_LOAD_16dp128b8xESZ_S1A_NS4_17SM75_U32x4_LDSM_NENS4_14SM90_TMA_STOREES1A_NS4_17SM90_U32x4_STSM_NENS4_39AutoVectorizingCopyWithAssumedAlignmentILi128EEEEEEvvEEEEvNT_6ParamsE,"a",@progbits
	.sectionflags	@""
	.align	4
.nv.constant0._ZN7cutlass13device_kernelINS_4gemm6kernel13GemmUniversalIN4cute5tupleIJiiiiEEENS1_10collective13CollectiveMmaINS1_35MainloopSm100TmaUmmaWarpSpecializedILi5ELi2ELi4ENS5_IJNS4_1CILi2EEENSA_ILi1EEESC_EEEEENS5_IJNSA_ILi64EEESF_SF_EEENS_10tfloat32_tENS5_IJlSC_lEEESH_SI_NS4_8TiledMMAINS4_8MMA_AtomIJNS4_17SM100_MMA_TF32_SSISH_SH_fLi64ELi64ELNS4_4UMMA5MajorE0ELSN_0ELNSM_7ScaleInE0ELSO_0EEEEEENS4_6LayoutINS5_IJSC_SC_SC_EEENS5_IJNSA_ILi0EEEST_ST_EEEEENS5_IJNS4_10UnderscoreESW_SW_EEEEENS4_13SM90_TMA_LOADENS4_14ComposedLayoutINS4_7SwizzleILi3ELi4ELi3EEENS4_18smem_ptr_flag_bitsILi32EEENSR_INS5_IJNSA_ILi8EEENSA_ILi32EEEEEENS5_IJS16_SC_EEEEEEEvNS4_8identityENS4_23SM90_TMA_LOAD_MULTICASTES1A_vS1B_EENS_8epilogue10collective18CollectiveEpilogueINS1E_23Sm100TmaWarpSpecializedILi3ELi2ELi16ELb1ELb0EEEJSG_NS5_IJNSR_ISF_SC_EENSR_IS16_SC_EEEEESH_SI_SH_SI_NS1E_6fusion15FusionCallbacksIS1I_NS1M_17LinearCombinationISH_fSH_fLNS_15FloatRoundStyleE2EEESG_S1L_JEEENS4_5SM1004TMEM4LOAD26SM100_TMEM_LOAD_16dp128b8xESZ_S1A_NS4_17SM75_U32x4_LDSM_NENS4_14SM90_TMA_STOREES1A_NS4_17SM90_U32x4_STSM_NENS4_39AutoVectorizingCopyWithAssumedAlignmentILi128EEEEEEvvEEEEvNT_6ParamsE:
	.zero		2944


//--------------------- SYMBOLS --------------------------

	.type		.nv.reservedSmem.offset0,@object
	.size		.nv.reservedSmem.offset0,0x4
	.type		.nv.reservedSmem.cap,@object
	.size		.nv.reservedSmem.cap,0x4
	.type		__assertfail,@function
